// auto-generated by cutlass_sweep.epilogue — config: {"arch": "sm_100", "cluster_m": 1, "cluster_n": 1, "dtype": "bf16", "fusion": "bias_relu", "tile_k": 64, "tile_m": 128, "tile_n": 128}
#include "cutlass/cutlass.h"
#include "cutlass/gemm/collective/collective_builder.hpp"
#include "cutlass/gemm/device/gemm_universal_adapter.h"
#include "cutlass/gemm/kernel/gemm_universal.hpp"
#include "cutlass/epilogue/collective/collective_builder.hpp"
#include "cutlass/epilogue/fusion/operations.hpp"
#include "cutlass/epilogue/thread/activation.h"

using Elem = cutlass::bfloat16_t;
using Acc  = float;
using TileShape    = cute::Shape<cute::_128, cute::_128, cute::_64>;
using ClusterShape = cute::Shape<cute::_1, cute::_1, cute::_1>;
using FusionOp     = cutlass::epilogue::fusion::LinCombPerRowBiasEltAct<cutlass::epilogue::thread::ReLU, Elem, Acc>;

using CollectiveEpilogue = typename cutlass::epilogue::collective::CollectiveBuilder<
    cutlass::arch::Sm100, cutlass::arch::OpClassTensorOp,
    TileShape, ClusterShape,
    cutlass::epilogue::collective::EpilogueTileAuto,
    Acc, Acc,
    Elem, cutlass::layout::RowMajor, 128 / cutlass::sizeof_bits<Elem>::value,
    Elem, cutlass::layout::RowMajor, 128 / cutlass::sizeof_bits<Elem>::value,
    cutlass::epilogue::collective::EpilogueScheduleAuto,
    FusionOp
  >::CollectiveOp;

using CollectiveMainloop = typename cutlass::gemm::collective::CollectiveBuilder<
    cutlass::arch::Sm100, cutlass::arch::OpClassTensorOp,
    Elem, cutlass::layout::RowMajor, 128 / cutlass::sizeof_bits<Elem>::value,
    Elem, cutlass::layout::ColumnMajor, 128 / cutlass::sizeof_bits<Elem>::value,
    Acc,
    TileShape, ClusterShape,
    cutlass::gemm::collective::StageCountAutoCarveout<
        static_cast<int>(sizeof(typename CollectiveEpilogue::SharedStorage))>,
    cutlass::gemm::collective::KernelScheduleAuto
  >::CollectiveOp;

using GemmKernel = cutlass::gemm::kernel::GemmUniversal<
    cute::Shape<int,int,int,int>, CollectiveMainloop, CollectiveEpilogue>;
using Gemm = cutlass::gemm::device::GemmUniversalAdapter<GemmKernel>;

auto* _anchor = &cutlass::device_kernel<GemmKernel>;


// ===== COMPILED SASS (sm_100a) =====

	.target	sm_100a

	.elftype	@"ET_EXEC"


//--------------------- .note.nv.tkinfo           --------------------------
	.section	.note.nv.tkinfo,"",@"SHT_NOTE"
	.sectionflags	@"SHF_NOTE_NV_TKINFO"
	.tkinfo
        /*0018*/ 	.word	0x00000002
        /*0030*/ 	.string	""
        /*0030*/ 	.string	"ptxas"
        /*0030*/ 	.string	"Cuda compilation tools, release 13.0, V13.0.88"
        /*0030*/ 	.string	"Build cuda_13.0.r13.0/compiler.36424714_0"
        /*0030*/ 	.string	"-arch sm_100a -m 64 "



//--------------------- .note.nv.cuinfo           --------------------------
	.section	.note.nv.cuinfo,"",@"SHT_NOTE"
	.sectionflags	@"SHF_NOTE_NV_CUINFO"
        /*0018*/ 	.short	0x0002
        /*001a*/ 	.short	0x0064
        /*001c*/ 	.short	0x0082
	.zero		2


//--------------------- .nv.info                  --------------------------
	.section	.nv.info,"",@"SHT_CUDA_INFO"
	.align	4


	//----- nvinfo : EIATTR_REGCOUNT
	.align		4
        /*0000*/ 	.byte	0x04, 0x2f
        /*0002*/ 	.short	(.L_19 - .L_18)
	.align		4
.L_18:
        /*0004*/ 	.word	index@(_ZN7cutlass13device_kernelINS_4gemm6kernel13GemmUniversalIN4cute5tupleIJiiiiEEENS1_10collective13CollectiveMmaINS1_35MainloopSm100TmaUmmaWarpSpecializedILi6ELi2ELi4ENS5_IJNS4_1CILi1EEESB_SB_EEEEENS5_IJNSA_ILi128EEESE_NSA_ILi64EEEEEENS_10bfloat16_tENS5_IJlSB_lEEESH_SI_NS4_8TiledMMAINS4_8MMA_AtomIJNS4_20SM100_MMA_F16BF16_SSISH_SH_fLi128ELi128ELNS4_4UMMA5MajorE0ELSN_0ELNSM_7ScaleInE0ELSO_0EEEEEENS4_6LayoutISC_NS5_IJNSA_ILi0EEESS_SS_EEEEENS5_IJNS4_10UnderscoreESV_SV_EEEEENS4_13SM90_TMA_LOADENS4_14ComposedLayoutINS4_7SwizzleILi3ELi4ELi3EEENS4_18smem_ptr_flag_bitsILi16EEENSR_INS5_IJNSA_ILi8EEESF_EEENS5_IJSF_SB_EEEEEEEvNS4_8identityESY_S18_vS19_EENS_8epilogue10collective18CollectiveEpilogueINS1B_23Sm100TmaWarpSpecializedILi4ELi2ELi32ELb1ELb0EEEJSG_NS5_IJNSR_ISE_SB_EENSR_INSA_ILi32EEESB_EEEEESH_SI_SH_SI_NS1B_6fusion15FusionCallbacksIS1F_NS1K_23LinCombPerRowBiasEltActINS1B_6thread4ReLuESH_fSH_SH_fLi8ELNS_15FloatRoundStyleE2EEESG_S1J_JEEENS4_5SM1004TMEM4LOAD26SM100_TMEM_LOAD_32dp32b32xESY_NSZ_INS10_ILi2ELi4ELi3EEES13_NSR_INS5_IJS14_S1H_EEENS5_IJS1H_SB_EEEEEEENS4_39AutoVectorizingCopyWithAssumedAlignmentILi128EEENS4_14SM90_TMA_STOREES20_S22_S22_EEEvvEEEEvNT_6ParamsE)
        /*0008*/ 	.word	0x00000074


	//----- nvinfo : EIATTR_FRAME_SIZE
	.align		4
.L_19:
        /*000c*/ 	.byte	0x04, 0x11
        /*000e*/ 	.short	(.L_21 - .L_20)
	.align		4
.L_20:
        /*0010*/ 	.word	index@($__internal_2_$__cuda_sm10x_tcgen05_guardrail_trap_unallocated_columns_being_dealloced)
        /*0014*/ 	.word	0x00000000


	//----- nvinfo : EIATTR_FRAME_SIZE
	.align		4
.L_21:
        /*0018*/ 	.byte	0x04, 0x11
        /*001a*/ 	.short	(.L_23 - .L_22)
	.align		4
.L_22:
        /*001c*/ 	.word	index@($__internal_1_$__cuda_sm10x_tcgen05_guardrail_trap_phase_invalid_during_alloc)
        /*0020*/ 	.word	0x00000000


	//----- nvinfo : EIATTR_FRAME_SIZE
	.align		4
.L_23:
        /*0024*/ 	.byte	0x04, 0x11
        /*0026*/ 	.short	(.L_25 - .L_24)
	.align		4
.L_24:
        /*0028*/ 	.word	index@($__internal_0_$__cuda_sm10x_tcgen05_guardrail_trap_col_being_dealloced_not_returned_by_alloc)
        /*002c*/ 	.word	0x00000000


	//----- nvinfo : EIATTR_FRAME_SIZE
	.align		4
.L_25:
        /*0030*/ 	.byte	0x04, 0x11
        /*0032*/ 	.short	(.L_27 - .L_26)
	.align		4
.L_26:
        /*0034*/ 	.word	index@(_ZN7cutlass13device_kernelINS_4gemm6kernel13GemmUniversalIN4cute5tupleIJiiiiEEENS1_10collective13CollectiveMmaINS1_35MainloopSm100TmaUmmaWarpSpecializedILi6ELi2ELi4ENS5_IJNS4_1CILi1EEESB_SB_EEEEENS5_IJNSA_ILi128EEESE_NSA_ILi64EEEEEENS_10bfloat16_tENS5_IJlSB_lEEESH_SI_NS4_8TiledMMAINS4_8MMA_AtomIJNS4_20SM100_MMA_F16BF16_SSISH_SH_fLi128ELi128ELNS4_4UMMA5MajorE0ELSN_0ELNSM_7ScaleInE0ELSO_0EEEEEENS4_6LayoutISC_NS5_IJNSA_ILi0EEESS_SS_EEEEENS5_IJNS4_10UnderscoreESV_SV_EEEEENS4_13SM90_TMA_LOADENS4_14ComposedLayoutINS4_7SwizzleILi3ELi4ELi3EEENS4_18smem_ptr_flag_bitsILi16EEENSR_INS5_IJNSA_ILi8EEESF_EEENS5_IJSF_SB_EEEEEEEvNS4_8identityESY_S18_vS19_EENS_8epilogue10collective18CollectiveEpilogueINS1B_23Sm100TmaWarpSpecializedILi4ELi2ELi32ELb1ELb0EEEJSG_NS5_IJNSR_ISE_SB_EENSR_INSA_ILi32EEESB_EEEEESH_SI_SH_SI_NS1B_6fusion15FusionCallbacksIS1F_NS1K_23LinCombPerRowBiasEltActINS1B_6thread4ReLuESH_fSH_SH_fLi8ELNS_15FloatRoundStyleE2EEESG_S1J_JEEENS4_5SM1004TMEM4LOAD26SM100_TMEM_LOAD_32dp32b32xESY_NSZ_INS10_ILi2ELi4ELi3EEES13_NSR_INS5_IJS14_S1H_EEENS5_IJS1H_SB_EEEEEEENS4_39AutoVectorizingCopyWithAssumedAlignmentILi128EEENS4_14SM90_TMA_STOREES20_S22_S22_EEEvvEEEEvNT_6ParamsE)
        /*0038*/ 	.word	0x00000000


	//----- nvinfo : EIATTR_MIN_STACK_SIZE
	.align		4
.L_27:
        /*003c*/ 	.byte	0x04, 0x12
        /*003e*/ 	.short	(.L_29 - .L_28)
	.align		4
.L_28:
        /*0040*/ 	.word	index@(_ZN7cutlass13device_kernelINS_4gemm6kernel13GemmUniversalIN4cute5tupleIJiiiiEEENS1_10collective13CollectiveMmaINS1_35MainloopSm100TmaUmmaWarpSpecializedILi6ELi2ELi4ENS5_IJNS4_1CILi1EEESB_SB_EEEEENS5_IJNSA_ILi128EEESE_NSA_ILi64EEEEEENS_10bfloat16_tENS5_IJlSB_lEEESH_SI_NS4_8TiledMMAINS4_8MMA_AtomIJNS4_20SM100_MMA_F16BF16_SSISH_SH_fLi128ELi128ELNS4_4UMMA5MajorE0ELSN_0ELNSM_7ScaleInE0ELSO_0EEEEEENS4_6LayoutISC_NS5_IJNSA_ILi0EEESS_SS_EEEEENS5_IJNS4_10UnderscoreESV_SV_EEEEENS4_13SM90_TMA_LOADENS4_14ComposedLayoutINS4_7SwizzleILi3ELi4ELi3EEENS4_18smem_ptr_flag_bitsILi16EEENSR_INS5_IJNSA_ILi8EEESF_EEENS5_IJSF_SB_EEEEEEEvNS4_8identityESY_S18_vS19_EENS_8epilogue10collective18CollectiveEpilogueINS1B_23Sm100TmaWarpSpecializedILi4ELi2ELi32ELb1ELb0EEEJSG_NS5_IJNSR_ISE_SB_EENSR_INSA_ILi32EEESB_EEEEESH_SI_SH_SI_NS1B_6fusion15FusionCallbacksIS1F_NS1K_23LinCombPerRowBiasEltActINS1B_6thread4ReLuESH_fSH_SH_fLi8ELNS_15FloatRoundStyleE2EEESG_S1J_JEEENS4_5SM1004TMEM4LOAD26SM100_TMEM_LOAD_32dp32b32xESY_NSZ_INS10_ILi2ELi4ELi3EEES13_NSR_INS5_IJS14_S1H_EEENS5_IJS1H_SB_EEEEEEENS4_39AutoVectorizingCopyWithAssumedAlignmentILi128EEENS4_14SM90_TMA_STOREES20_S22_S22_EEEvvEEEEvNT_6ParamsE)
        /*0044*/ 	.word	0x00000000
.L_29:


//--------------------- .nv.compat                --------------------------
	.section	.nv.compat,"",@"SHT_CUDA_COMPAT_INFO"
	.align	4
        /*0000*/ 	.byte	0x02, 0x09, 0x01, 0x00, 0x02, 0x02, 0x02, 0x00, 0x02, 0x05, 0x05, 0x00, 0x03, 0x07, 0x01, 0x01
        /*0010*/ 	.byte	0x02, 0x03, 0x01, 0x00, 0x02, 0x06, 0x01, 0x00, 0x04, 0x0b, 0x08, 0x00, 0x09, 0x00, 0x00, 0x00
        /*0020*/ 	.byte	0x00, 0x00, 0x00, 0x00


//--------------------- .nv.info._ZN7cutlass13device_kernelINS_4gemm6kernel13GemmUniversalIN4cute5tupleIJiiiiEEENS1_10collective13CollectiveMmaINS1_35MainloopSm100TmaUmmaWarpSpecializedILi6ELi2ELi4ENS5_IJNS4_1CILi1EEESB_SB_EEEEENS5_IJNSA_ILi128EEESE_NSA_ILi64EEEEEENS_10bfloat16_tENS5_IJlSB_lEEESH_SI_NS4_8TiledMMAINS4_8MMA_AtomIJNS4_20SM100_MMA_F16BF16_SSISH_SH_fLi128ELi128ELNS4_4UMMA5MajorE0ELSN_0ELNSM_7ScaleInE0ELSO_0EEEEEENS4_6LayoutISC_NS5_IJNSA_ILi0EEESS_SS_EEEEENS5_IJNS4_10UnderscoreESV_SV_EEEEENS4_13SM90_TMA_LOADENS4_14ComposedLayoutINS4_7SwizzleILi3ELi4ELi3EEENS4_18smem_ptr_flag_bitsILi16EEENSR_INS5_IJNSA_ILi8EEESF_EEENS5_IJSF_SB_EEEEEEEvNS4_8identityESY_S18_vS19_EENS_8epilogue10collective18CollectiveEpilogueINS1B_23Sm100TmaWarpSpecializedILi4ELi2ELi32ELb1ELb0EEEJSG_NS5_IJNSR_ISE_SB_EENSR_INSA_ILi32EEESB_EEEEESH_SI_SH_SI_NS1B_6fusion15FusionCallbacksIS1F_NS1K_23LinCombPerRowBiasEltActINS1B_6thread4ReLuESH_fSH_SH_fLi8ELNS_15FloatRoundStyleE2EEESG_S1J_JEEENS4_5SM1004TMEM4LOAD26SM100_TMEM_LOAD_32dp32b32xESY_NSZ_INS10_ILi2ELi4ELi3EEES13_NSR_INS5_IJS14_S1H_EEENS5_IJS1H_SB_EEEEEEENS4_39AutoVectorizingCopyWithAssumedAlignmentILi128EEENS4_14SM90_TMA_STOREES20_S22_S22_EEEvvEEEEvNT_6ParamsE --------------------------
	.section	.nv.info._ZN7cutlass13device_kernelINS_4gemm6kernel13GemmUniversalIN4cute5tupleIJiiiiEEENS1_10collective13CollectiveMmaINS1_35MainloopSm100TmaUmmaWarpSpecializedILi6ELi2ELi4ENS5_IJNS4_1CILi1EEESB_SB_EEEEENS5_IJNSA_ILi128EEESE_NSA_ILi64EEEEEENS_10bfloat16_tENS5_IJlSB_lEEESH_SI_NS4_8TiledMMAINS4_8MMA_AtomIJNS4_20SM100_MMA_F16BF16_SSISH_SH_fLi128ELi128ELNS4_4UMMA5MajorE0ELSN_0ELNSM_7ScaleInE0ELSO_0EEEEEENS4_6LayoutISC_NS5_IJNSA_ILi0EEESS_SS_EEEEENS5_IJNS4_10UnderscoreESV_SV_EEEEENS4_13SM90_TMA_LOADENS4_14ComposedLayoutINS4_7SwizzleILi3ELi4ELi3EEENS4_18smem_ptr_flag_bitsILi16EEENSR_INS5_IJNSA_ILi8EEESF_EEENS5_IJSF_SB_EEEEEEEvNS4_8identityESY_S18_vS19_EENS_8epilogue10collective18CollectiveEpilogueINS1B_23Sm100TmaWarpSpecializedILi4ELi2ELi32ELb1ELb0EEEJSG_NS5_IJNSR_ISE_SB_EENSR_INSA_ILi32EEESB_EEEEESH_SI_SH_SI_NS1B_6fusion15FusionCallbacksIS1F_NS1K_23LinCombPerRowBiasEltActINS1B_6thread4ReLuESH_fSH_SH_fLi8ELNS_15FloatRoundStyleE2EEESG_S1J_JEEENS4_5SM1004TMEM4LOAD26SM100_TMEM_LOAD_32dp32b32xESY_NSZ_INS10_ILi2ELi4ELi3EEES13_NSR_INS5_IJS14_S1H_EEENS5_IJS1H_SB_EEEEEEENS4_39AutoVectorizingCopyWithAssumedAlignmentILi128EEENS4_14SM90_TMA_STOREES20_S22_S22_EEEvvEEEEvNT_6ParamsE,"",@"SHT_CUDA_INFO"
	.sectionflags	@""
	.align	4


	//----- nvinfo : EIATTR_CUDA_API_VERSION
	.align		4
        /*0000*/ 	.byte	0x04, 0x37
        /*0002*/ 	.short	(.L_31 - .L_30)
.L_30:
        /*0004*/ 	.word	0x00000082


	//----- nvinfo : EIATTR_KPARAM_INFO
	.align		4
.L_31:
        /*0008*/ 	.byte	0x04, 0x17
        /*000a*/ 	.short	(.L_33 - .L_32)
.L_32:
        /*000c*/ 	.word	0x00000000
        /*0010*/ 	.short	0x0000
        /*0012*/ 	.short	0x0000
        /*0014*/ 	.byte	0x00, 0xf0, 0x01, 0x20


	//----- nvinfo : EIATTR_AT_ENTRY_FRAGMENTS
	.align		4
.L_33:
        /*0018*/ 	.byte	0x04, 0x4f
        /*001a*/ 	.short	(.L_35 - .L_34)


	//   ....[0]....
.L_34:
        /*001c*/ 	.word	0x00000006


	//----- nvinfo : EIATTR_RESERVED_SMEM_USED
	.align		4
.L_35:
        /*0020*/ 	.byte	0x01, 0x41
	.zero		2


	//----- nvinfo : EIATTR_SPARSE_MMA_MASK
	.align		4
        /*0024*/ 	.byte	0x03, 0x50
        /*0026*/ 	.short	0x0000


	//----- nvinfo : EIATTR_TCGEN05_1CTA_USED
	.align		4
        /*0028*/ 	.byte	0x01, 0x51
	.zero		2


	//----- nvinfo : EIATTR_MAXREG_COUNT
	.align		4
        /*002c*/ 	.byte	0x03, 0x1b
        /*002e*/ 	.short	0x00ff


	//----- nvinfo : EIATTR_NUM_BARRIERS
	.align		4
        /*0030*/ 	.byte	0x02, 0x4c
        /*0032*/ 	.byte	0x07
	.zero		1


	//----- nvinfo : EIATTR_EXTERNS
	.align		4
        /*0034*/ 	.byte	0x04, 0x0f
        /*0036*/ 	.short	(.L_37 - .L_36)


	//   ....[0]....
	.align		4
.L_36:
        /*0038*/ 	.word	index@(__assertfail)


	//----- nvinfo : EIATTR_MERCURY_ISA_VERSION
	.align		4
.L_37:
        /*003c*/ 	.byte	0x03, 0x5f
        /*003e*/ 	.short	0x0101


	//----- nvinfo : EIATTR_INT_WARP_WIDE_INSTR_OFFSETS
	.align		4
        /*0040*/ 	.byte	0x04, 0x31
        /*0042*/ 	.short	(.L_39 - .L_38)


	//   ....[0]....
.L_38:
        /*0044*/ 	.word	0x00001dc0


	//   ....[1]....
        /*0048*/ 	.word	0x00003920


	//   ....[2]....
        /*004c*/ 	.word	0x00003950


	//   ....[3]....
        /*0050*/ 	.word	0x000039a0


	//   ....[4]....
        /*0054*/ 	.word	0x000042c0


	//   ....[5]....
        /*0058*/ 	.word	0x00004320


	//   ....[6]....
        /*005c*/ 	.word	0x00004410


	//   ....[7]....
        /*0060*/ 	.word	0x00004480


	//   ....[8]....
        /*0064*/ 	.word	0x00004590


	//   ....[9]....
        /*0068*/ 	.word	0x00004620


	//   ....[10]....
        /*006c*/ 	.word	0x00004800


	//   ....[11]....
        /*0070*/ 	.word	0x00004950


	//   ....[12]....
        /*0074*/ 	.word	0x000058f0


	//----- nvinfo : EIATTR_COOP_GROUP_MASK_REGIDS
	.align		4
.L_39:
        /*0078*/ 	.byte	0x04, 0x29
        /*007a*/ 	.short	(.L_41 - .L_40)


	//   ....[0]....
.L_40:
        /*007c*/ 	.word	0xffffffff


	//   ....[1]....
        /*0080*/ 	.word	0xffffffff


	//   ....[2]....
        /*0084*/ 	.word	0xffffffff


	//   ....[3]....
        /*0088*/ 	.word	0xffffffff


	//   ....[4]....
        /*008c*/ 	.word	0xffffffff


	//   ....[5]....
        /*0090*/ 	.word	0xffffffff


	//   ....[6]....
        /*0094*/ 	.word	0xffffffff


	//   ....[7]....
        /*0098*/ 	.word	0xffffffff


	//   ....[8]....
        /*009c*/ 	.word	0xffffffff


	//   ....[9]....
        /*00a0*/ 	.word	0xffffffff


	//   ....[10]....
        /*00a4*/ 	.word	0xffffffff


	//   ....[11]....
        /*00a8*/ 	.word	0xffffffff


	//   ....[12]....
        /*00ac*/ 	.word	0xffffffff


	//----- nvinfo : EIATTR_COOP_GROUP_INSTR_OFFSETS
	.align		4
.L_41:
        /*00b0*/ 	.byte	0x04, 0x28
        /*00b2*/ 	.short	(.L_43 - .L_42)


	//   ....[0]....
.L_42:
        /*00b4*/ 	.word	0x00000090


	//   ....[1]....
        /*00b8*/ 	.word	0x000004a0


	//   ....[2]....
        /*00bc*/ 	.word	0x00000650


	//   ....[3]....
        /*00c0*/ 	.word	0x000007f0


	//   ....[4]....
        /*00c4*/ 	.word	0x000008f0


	//   ....[5]....
        /*00c8*/ 	.word	0x00000a60


	//   ....[6]....
        /*00cc*/ 	.word	0x00000c00


	//   ....[7]....
        /*00d0*/ 	.word	0x00001ca0


	//   ....[8]....
        /*00d4*/ 	.word	0x00002ba0


	//   ....[9]....
        /*00d8*/ 	.word	0x00002db0


	//   ....[10]....
        /*00dc*/ 	.word	0x00002de0


	//   ....[11]....
        /*00e0*/ 	.word	0x00003810


	//   ....[12]....
        /*00e4*/ 	.word	0x00003a40


	//----- nvinfo : EIATTR_VRC_CTA_INIT_COUNT
	.align		4
.L_43:
        /*00e8*/ 	.byte	0x02, 0x4a
        /*00ea*/ 	.byte	0x80
	.zero		1


	//----- nvinfo : EIATTR_SYSCALL_OFFSETS
	.align		4
        /*00ec*/ 	.byte	0x04, 0x46
        /*00ee*/ 	.short	(.L_45 - .L_44)


	//   ....[0]....
.L_44:
        /*00f0*/ 	.word	0x00005420


	//   ....[1]....
        /*00f4*/ 	.word	0x00005510


	//   ....[2]....
        /*00f8*/ 	.word	0x00005e60


	//   ....[3]....
        /*00fc*/ 	.word	0x00006ae0


	//   ....[4]....
        /*0100*/ 	.word	0x00007730


	//   ....[5]....
        /*0104*/ 	.word	0x00008380


	//----- nvinfo : EIATTR_MBARRIER_INSTR_OFFSETS
	.align		4
.L_45:
        /*0108*/ 	.byte	0x04, 0x39
        /*010a*/ 	.short	(.L_47 - .L_46)


	//   ....[0]....
.L_46:
        /*010c*/ 	.word	0x00000580
        /*0110*/ 	.word	0x000000ff
        /*0114*/ 	.word	0x00000000
        /*0118*/ 	.short	0x0100
        /*011a*/ 	.byte	0x05
	.zero		1


	//   ....[1]....
        /*011c*/ 	.word	0x00000590
        /*0120*/ 	.word	0x000000ff
        /*0124*/ 	.word	0x00000030
        /*0128*/ 	.short	0x0100
        /*012a*/ 	.byte	0x05
	.zero		1


	//   ....[2]....
        /*012c*/ 	.word	0x000005a0
        /*0130*/ 	.word	0x000000ff
        /*0134*/ 	.word	0x00000008
        /*0138*/ 	.short	0x0100
        /*013a*/ 	.byte	0x05
	.zero		1


	//   ....[3]....
        /*013c*/ 	.word	0x000005b0
        /*0140*/ 	.word	0x000000ff
        /*0144*/ 	.word	0x00000038
        /*0148*/ 	.short	0x0100
        /*014a*/ 	.byte	0x05
	.zero		1


	//   ....[4]....
        /*014c*/ 	.word	0x000005c0
        /*0150*/ 	.word	0x000000ff
        /*0154*/ 	.word	0x00000010
        /*0158*/ 	.short	0x0100
        /*015a*/ 	.byte	0x05
	.zero		1


	//   ....[5]....
        /*015c*/ 	.word	0x000005d0
        /*0160*/ 	.word	0x000000ff
        /*0164*/ 	.word	0x00000040
        /*0168*/ 	.short	0x0100
        /*016a*/ 	.byte	0x05
	.zero		1


	//   ....[6]....
        /*016c*/ 	.word	0x000005e0
        /*0170*/ 	.word	0x000000ff
        /*0174*/ 	.word	0x00000018
        /*0178*/ 	.short	0x0100
        /*017a*/ 	.byte	0x05
	.zero		1


	//   ....[7]....
        /*017c*/ 	.word	0x000005f0
        /*0180*/ 	.word	0x000000ff
        /*0184*/ 	.word	0x00000048
        /*0188*/ 	.short	0x0100
        /*018a*/ 	.byte	0x05
	.zero		1


	//   ....[8]....
        /*018c*/ 	.word	0x00000600
        /*0190*/ 	.word	0x000000ff
        /*0194*/ 	.word	0x00000020
        /*0198*/ 	.short	0x0100
        /*019a*/ 	.byte	0x05
	.zero		1


	//   ....[9]....
        /*019c*/ 	.word	0x00000610
        /*01a0*/ 	.word	0x000000ff
        /*01a4*/ 	.word	0x00000050
        /*01a8*/ 	.short	0x0100
        /*01aa*/ 	.byte	0x05
	.zero		1


	//   ....[10]....
        /*01ac*/ 	.word	0x00000620
        /*01b0*/ 	.word	0x000000ff
        /*01b4*/ 	.word	0x00000028
        /*01b8*/ 	.short	0x0100
        /*01ba*/ 	.byte	0x05
	.zero		1


	//   ....[11]....
        /*01bc*/ 	.word	0x00000630
        /*01c0*/ 	.word	0x000000ff
        /*01c4*/ 	.word	0x00000058
        /*01c8*/ 	.short	0x0100
        /*01ca*/ 	.byte	0x05
	.zero		1


	//   ....[12]....
        /*01cc*/ 	.word	0x00000760
        /*01d0*/ 	.word	0x000000ff
        /*01d4*/ 	.word	0x00000060
        /*01d8*/ 	.short	0x0100
        /*01da*/ 	.byte	0x07
	.zero		1


	//   ....[13]....
        /*01dc*/ 	.word	0x00000770
        /*01e0*/ 	.word	0x000000ff
        /*01e4*/ 	.word	0x00000080
        /*01e8*/ 	.short	0x0100
        /*01ea*/ 	.byte	0x07
	.zero		1


	//   ....[14]....
        /*01ec*/ 	.word	0x00000780
        /*01f0*/ 	.word	0x000000ff
        /*01f4*/ 	.word	0x00000068
        /*01f8*/ 	.short	0x0100
        /*01fa*/ 	.byte	0x07
	.zero		1


	//   ....[15]....
        /*01fc*/ 	.word	0x00000790
        /*0200*/ 	.word	0x000000ff
        /*0204*/ 	.word	0x00000088
        /*0208*/ 	.short	0x0100
        /*020a*/ 	.byte	0x07
	.zero		1


	//   ....[16]....
        /*020c*/ 	.word	0x000007a0
        /*0210*/ 	.word	0x000000ff
        /*0214*/ 	.word	0x00000070
        /*0218*/ 	.short	0x0100
        /*021a*/ 	.byte	0x07
	.zero		1


	//   ....[17]....
        /*021c*/ 	.word	0x000007b0
        /*0220*/ 	.word	0x000000ff
        /*0224*/ 	.word	0x00000090
        /*0228*/ 	.short	0x0100
        /*022a*/ 	.byte	0x07
	.zero		1


	//   ....[18]....
        /*022c*/ 	.word	0x000007c0
        /*0230*/ 	.word	0x000000ff
        /*0234*/ 	.word	0x00000078
        /*0238*/ 	.short	0x0100
        /*023a*/ 	.byte	0x07
	.zero		1


	//   ....[19]....
        /*023c*/ 	.word	0x000007d0
        /*0240*/ 	.word	0x000000ff
        /*0244*/ 	.word	0x00000098
        /*0248*/ 	.short	0x0100
        /*024a*/ 	.byte	0x07
	.zero		1


	//   ....[20]....
        /*024c*/ 	.word	0x000008c0
        /*0250*/ 	.word	0x000000ff
        /*0254*/ 	.word	0x000000a0
        /*0258*/ 	.short	0x0100
        /*025a*/ 	.byte	0x05
	.zero		1


	//   ....[21]....
        /*025c*/ 	.word	0x000008d0
        /*0260*/ 	.word	0x000000ff
        /*0264*/ 	.word	0x000000a8
        /*0268*/ 	.short	0x0100
        /*026a*/ 	.byte	0x05
	.zero		1


	//   ....[22]....
        /*026c*/ 	.word	0x00000a10
        /*0270*/ 	.word	0x000000ff
        /*0274*/ 	.word	0x000000b0
        /*0278*/ 	.short	0x0100
        /*027a*/ 	.byte	0x05
	.zero		1


	//   ....[23]....
        /*027c*/ 	.word	0x00000a20
        /*0280*/ 	.word	0x000000ff
        /*0284*/ 	.word	0x000000c0
        /*0288*/ 	.short	0x0100
        /*028a*/ 	.byte	0x05
	.zero		1


	//   ....[24]....
        /*028c*/ 	.word	0x00000a30
        /*0290*/ 	.word	0x000000ff
        /*0294*/ 	.word	0x000000b8
        /*0298*/ 	.short	0x0100
        /*029a*/ 	.byte	0x05
	.zero		1


	//   ....[25]....
        /*029c*/ 	.word	0x00000a40
        /*02a0*/ 	.word	0x000000ff
        /*02a4*/ 	.word	0x000000c8
        /*02a8*/ 	.short	0x0100
        /*02aa*/ 	.byte	0x05
	.zero		1


	//   ....[26]....
        /*02ac*/ 	.word	0x00000b70
        /*02b0*/ 	.word	0x000000ff
        /*02b4*/ 	.word	0x000000d0
        /*02b8*/ 	.short	0x0100
        /*02ba*/ 	.byte	0x07
	.zero		1


	//   ....[27]....
        /*02bc*/ 	.word	0x00000b80
        /*02c0*/ 	.word	0x000000ff
        /*02c4*/ 	.word	0x000000f0
        /*02c8*/ 	.short	0x0100
        /*02ca*/ 	.byte	0x07
	.zero		1


	//   ....[28]....
        /*02cc*/ 	.word	0x00000b90
        /*02d0*/ 	.word	0x000000ff
        /*02d4*/ 	.word	0x000000d8
        /*02d8*/ 	.short	0x0100
        /*02da*/ 	.byte	0x07
	.zero		1


	//   ....[29]....
        /*02dc*/ 	.word	0x00000ba0
        /*02e0*/ 	.word	0x000000ff
        /*02e4*/ 	.word	0x000000f8
        /*02e8*/ 	.short	0x0100
        /*02ea*/ 	.byte	0x07
	.zero		1


	//   ....[30]....
        /*02ec*/ 	.word	0x00000bb0
        /*02f0*/ 	.word	0x000000ff
        /*02f4*/ 	.word	0x000000e0
        /*02f8*/ 	.short	0x0100
        /*02fa*/ 	.byte	0x07
	.zero		1


	//   ....[31]....
        /*02fc*/ 	.word	0x00000bc0
        /*0300*/ 	.word	0x000000ff
        /*0304*/ 	.word	0x00000100
        /*0308*/ 	.short	0x0100
        /*030a*/ 	.byte	0x07
	.zero		1


	//   ....[32]....
        /*030c*/ 	.word	0x00000bd0
        /*0310*/ 	.word	0x000000ff
        /*0314*/ 	.word	0x000000e8
        /*0318*/ 	.short	0x0100
        /*031a*/ 	.byte	0x07
	.zero		1


	//   ....[33]....
        /*031c*/ 	.word	0x00000be0
        /*0320*/ 	.word	0x000000ff
        /*0324*/ 	.word	0x00000108
        /*0328*/ 	.short	0x0100
        /*032a*/ 	.byte	0x07
	.zero		1


	//   ....[34]....
        /*032c*/ 	.word	0x00000cd0
        /*0330*/ 	.word	0x000000ff
        /*0334*/ 	.word	0x00000110
        /*0338*/ 	.short	0x0100
        /*033a*/ 	.byte	0x05
	.zero		1


	//   ....[35]....
        /*033c*/ 	.word	0x00000ce0
        /*0340*/ 	.word	0x000000ff
        /*0344*/ 	.word	0x00000120
        /*0348*/ 	.short	0x0100
        /*034a*/ 	.byte	0x05
	.zero		1


	//   ....[36]....
        /*034c*/ 	.word	0x00000cf0
        /*0350*/ 	.word	0x000000ff
        /*0354*/ 	.word	0x00000118
        /*0358*/ 	.short	0x0100
        /*035a*/ 	.byte	0x05
	.zero		1


	//   ....[37]....
        /*035c*/ 	.word	0x00000d00
        /*0360*/ 	.word	0x000000ff
        /*0364*/ 	.word	0x00000128
        /*0368*/ 	.short	0x0100
        /*036a*/ 	.byte	0x05
	.zero		1


	//   ....[38]....
        /*036c*/ 	.word	0x000015b0
        /*0370*/ 	.word	0x00000002
        /*0374*/ 	.word	0x00000120
        /*0378*/ 	.short	0x010a
        /*037a*/ 	.byte	0xff
	.zero		1


	//   ....[39]....
        /*037c*/ 	.word	0x000015e0
        /*0380*/ 	.word	0x00000002
        /*0384*/ 	.word	0x00000110
        /*0388*/ 	.short	0x0101
        /*038a*/ 	.byte	0xff
	.zero		1


	//   ....[40]....
        /*038c*/ 	.word	0x000016b0
        /*0390*/ 	.word	0x000000ff
        /*0394*/ 	.word	0x00000030
        /*0398*/ 	.short	0x010a
        /*039a*/ 	.byte	0x08
	.zero		1


	//   ....[41]....
        /*039c*/ 	.word	0x00001750
        /*03a0*/ 	.word	0x000000ff
        /*03a4*/ 	.word	0x00000030
        /*03a8*/ 	.short	0x010a
        /*03aa*/ 	.byte	0x29
	.zero		1


	//   ....[42]....
        /*03ac*/ 	.word	0x000018b0
        /*03b0*/ 	.word	0x000000ff
        /*03b4*/ 	.word	0x00000030
        /*03b8*/ 	.short	0x010a
        /*03ba*/ 	.byte	0x08
	.zero		1


	//   ....[43]....
        /*03bc*/ 	.word	0x000019c0
        /*03c0*/ 	.word	0x000000ff
        /*03c4*/ 	.word	0x000000a8
        /*03c8*/ 	.short	0x0101
        /*03ca*/ 	.byte	0x04
	.zero		1


	//   ....[44]....
        /*03cc*/ 	.word	0x000019d0
        /*03d0*/ 	.word	0x000000ff
        /*03d4*/ 	.word	0x00000030
        /*03d8*/ 	.short	0x010a
        /*03da*/ 	.byte	0x08
	.zero		1


	//   ....[45]....
        /*03dc*/ 	.word	0x00001a50
        /*03e0*/ 	.word	0x000000ff
        /*03e4*/ 	.word	0x00000030
        /*03e8*/ 	.short	0x010a
        /*03ea*/ 	.byte	0x11
	.zero		1


	//   ....[46]....
        /*03ec*/ 	.word	0x00001bb0
        /*03f0*/ 	.word	0x000000ff
        /*03f4*/ 	.word	0x00000030
        /*03f8*/ 	.short	0x010a
        /*03fa*/ 	.byte	0x08
	.zero		1


	//   ....[47]....
        /*03fc*/ 	.word	0x00001cd0
        /*0400*/ 	.word	0x00000002
        /*0404*/ 	.word	0x000000b0
        /*0408*/ 	.short	0x010a
        /*040a*/ 	.byte	0xff
	.zero		1


	//   ....[48]....
        /*040c*/ 	.word	0x00001d90
        /*0410*/ 	.word	0x00000002
        /*0414*/ 	.word	0x00000000
        /*0418*/ 	.short	0x0101
        /*041a*/ 	.byte	0xff
	.zero		1


	//   ....[49]....
        /*041c*/ 	.word	0x000022f0
        /*0420*/ 	.word	0x000000ff
        /*0424*/ 	.word	0x00000000
        /*0428*/ 	.short	0x010a
        /*042a*/ 	.byte	0x05
	.zero		1


	//   ....[50]....
        /*042c*/ 	.word	0x00002380
        /*0430*/ 	.word	0x000000ff
        /*0434*/ 	.word	0x00000000
        /*0438*/ 	.short	0x010a
        /*043a*/ 	.byte	0x05
	.zero		1


	//   ....[51]....
        /*043c*/ 	.word	0x00002410
        /*0440*/ 	.word	0x000000ff
        /*0444*/ 	.word	0x00000000
        /*0448*/ 	.short	0x010a
        /*044a*/ 	.byte	0x05
	.zero		1


	//   ....[52]....
        /*044c*/ 	.word	0x000024a0
        /*0450*/ 	.word	0x000000ff
        /*0454*/ 	.word	0x00000000
        /*0458*/ 	.short	0x010a
        /*045a*/ 	.byte	0x05
	.zero		1


	//   ....[53]....
        /*045c*/ 	.word	0x00002530
        /*0460*/ 	.word	0x000000ff
        /*0464*/ 	.word	0x00000000
        /*0468*/ 	.short	0x010a
        /*046a*/ 	.byte	0x05
	.zero		1


	//   ....[54]....
        /*046c*/ 	.word	0x000025d0
        /*0470*/ 	.word	0x00000000
        /*0474*/ 	.word	0x00000000
        /*0478*/ 	.short	0x010a
        /*047a*/ 	.byte	0xff
	.zero		1


	//   ....[55]....
        /*047c*/ 	.word	0x000026f0
        /*0480*/ 	.word	0x00000000
        /*0484*/ 	.word	0x00000110
        /*0488*/ 	.short	0x010a
        /*048a*/ 	.byte	0xff
	.zero		1


	//   ....[56]....
        /*048c*/ 	.word	0x00002760
        /*0490*/ 	.word	0x00000000
        /*0494*/ 	.word	0x00000000
        /*0498*/ 	.short	0x0101
        /*049a*/ 	.byte	0xff
	.zero		1


	//   ....[57]....
        /*049c*/ 	.word	0x00002780
        /*04a0*/ 	.word	0x000000ff
        /*04a4*/ 	.word	0x000000c0
        /*04a8*/ 	.short	0x010a
        /*04aa*/ 	.byte	0x05
	.zero		1


	//   ....[58]....
        /*04ac*/ 	.word	0x000028a0
        /*04b0*/ 	.word	0x00000000
        /*04b4*/ 	.word	0x000000b0
        /*04b8*/ 	.short	0x010a
        /*04ba*/ 	.byte	0xff
	.zero		1


	//   ....[59]....
        /*04bc*/ 	.word	0x000029a0
        /*04c0*/ 	.word	0x00000000
        /*04c4*/ 	.word	0x00000000
        /*04c8*/ 	.short	0x0101
        /*04ca*/ 	.byte	0xff
	.zero		1


	//   ....[60]....
        /*04cc*/ 	.word	0x00002a30
        /*04d0*/ 	.word	0x000000ff
        /*04d4*/ 	.word	0x000000c0
        /*04d8*/ 	.short	0x0106
        /*04da*/ 	.byte	0x05
	.zero		1


	//   ....[61]....
        /*04dc*/ 	.word	0x00002a50
        /*04e0*/ 	.word	0x000000ff
        /*04e4*/ 	.word	0x000000c0
        /*04e8*/ 	.short	0x010a
        /*04ea*/ 	.byte	0x05
	.zero		1


	//   ....[62]....
        /*04ec*/ 	.word	0x00002ae0
        /*04f0*/ 	.word	0x000000ff
        /*04f4*/ 	.word	0x000000c0
        /*04f8*/ 	.short	0x0106
        /*04fa*/ 	.byte	0x04
	.zero		1


	//   ....[63]....
        /*04fc*/ 	.word	0x00002b20
        /*0500*/ 	.word	0x00000000
        /*0504*/ 	.word	0x000000c0
        /*0508*/ 	.short	0x010a
        /*050a*/ 	.byte	0xff
	.zero		1


	//   ....[64]....
        /*050c*/ 	.word	0x00003060
        /*0510*/ 	.word	0x00000000
        /*0514*/ 	.word	0x000000b0
        /*0518*/ 	.short	0x010a
        /*051a*/ 	.byte	0xff
	.zero		1


	//   ....[65]....
        /*051c*/ 	.word	0x00003170
        /*0520*/ 	.word	0x00000003
        /*0524*/ 	.word	0x00000000
        /*0528*/ 	.short	0x0101
        /*052a*/ 	.byte	0xff
	.zero		1


	//   ....[66]....
        /*052c*/ 	.word	0x00003180
        /*0530*/ 	.word	0x000000ff
        /*0534*/ 	.word	0x00000000
        /*0538*/ 	.short	0x010a
        /*053a*/ 	.byte	0x06
	.zero		1


	//   ....[67]....
        /*053c*/ 	.word	0x000031a0
        /*0540*/ 	.word	0x000000ff
        /*0544*/ 	.word	0x000000f0
        /*0548*/ 	.short	0x010a
        /*054a*/ 	.byte	0x07
	.zero		1


	//   ....[68]....
        /*054c*/ 	.word	0x00003270
        /*0550*/ 	.word	0x000000ff
        /*0554*/ 	.word	0x00000000
        /*0558*/ 	.short	0x010a
        /*055a*/ 	.byte	0x06
	.zero		1


	//   ....[69]....
        /*055c*/ 	.word	0x000033a0
        /*0560*/ 	.word	0x000000ff
        /*0564*/ 	.word	0x00000000
        /*0568*/ 	.short	0x010a
        /*056a*/ 	.byte	0x1a
	.zero		1


	//   ....[70]....
        /*056c*/ 	.word	0x00003640
        /*0570*/ 	.word	0x000000ff
        /*0574*/ 	.word	0x00000000
        /*0578*/ 	.short	0x010a
        /*057a*/ 	.byte	0x06
	.zero		1


	//   ....[71]....
        /*057c*/ 	.word	0x000036d0
        /*0580*/ 	.word	0x000000ff
        /*0584*/ 	.word	0x00000000
        /*0588*/ 	.short	0x010a
        /*058a*/ 	.byte	0x06
	.zero		1


	//   ....[72]....
        /*058c*/ 	.word	0x00003760
        /*0590*/ 	.word	0x000000ff
        /*0594*/ 	.word	0x00000000
        /*0598*/ 	.short	0x010a
        /*059a*/ 	.byte	0x06
	.zero		1


	//   ....[73]....
        /*059c*/ 	.word	0x000037f0
        /*05a0*/ 	.word	0x000000ff
        /*05a4*/ 	.word	0x00000000
        /*05a8*/ 	.short	0x010a
        /*05aa*/ 	.byte	0x07
	.zero		1


	//   ....[74]....
        /*05ac*/ 	.word	0x00003c70
        /*05b0*/ 	.word	0x00000000
        /*05b4*/ 	.word	0x000000b0
        /*05b8*/ 	.short	0x010a
        /*05ba*/ 	.byte	0xff
	.zero		1


	//   ....[75]....
        /*05bc*/ 	.word	0x00003d30
        /*05c0*/ 	.word	0x00000000
        /*05c4*/ 	.word	0x00000000
        /*05c8*/ 	.short	0x0101
        /*05ca*/ 	.byte	0xff
	.zero		1


	//   ....[76]....
        /*05cc*/ 	.word	0x00004050
        /*05d0*/ 	.word	0x000000ff
        /*05d4*/ 	.word	0x000000a8
        /*05d8*/ 	.short	0x010a
        /*05da*/ 	.byte	0x06
	.zero		1


	//   ....[77]....
        /*05dc*/ 	.word	0x00004240
        /*05e0*/ 	.word	0x000000ff
        /*05e4*/ 	.word	0x00000080
        /*05e8*/ 	.short	0x010a
        /*05ea*/ 	.byte	0x06
	.zero		1


	//   ....[78]....
        /*05ec*/ 	.word	0x000043c0
        /*05f0*/ 	.word	0x000000ff
        /*05f4*/ 	.word	0x00000060
        /*05f8*/ 	.short	0x010b
        /*05fa*/ 	.byte	0x06
	.zero		1


	//   ....[79]....
        /*05fc*/ 	.word	0x000043d0
        /*0600*/ 	.word	0x000000ff
        /*0604*/ 	.word	0x00000000
        /*0608*/ 	.short	0x0101
        /*060a*/ 	.byte	0x08
	.zero		1


	//   ....[80]....
        /*060c*/ 	.word	0x000043e0
        /*0610*/ 	.word	0x000000ff
        /*0614*/ 	.word	0x00000088
        /*0618*/ 	.short	0x010a
        /*061a*/ 	.byte	0x06
	.zero		1


	//   ....[81]....
        /*061c*/ 	.word	0x00004530
        /*0620*/ 	.word	0x000000ff
        /*0624*/ 	.word	0x00000068
        /*0628*/ 	.short	0x010b
        /*062a*/ 	.byte	0x06
	.zero		1


	//   ....[82]....
        /*062c*/ 	.word	0x00004540
        /*0630*/ 	.word	0x000000ff
        /*0634*/ 	.word	0x00000000
        /*0638*/ 	.short	0x0101
        /*063a*/ 	.byte	0x08
	.zero		1


	//   ....[83]....
        /*063c*/ 	.word	0x00004550
        /*0640*/ 	.word	0x000000ff
        /*0644*/ 	.word	0x00000090
        /*0648*/ 	.short	0x010a
        /*064a*/ 	.byte	0x06
	.zero		1


	//   ....[84]....
        /*064c*/ 	.word	0x000046e0
        /*0650*/ 	.word	0x000000ff
        /*0654*/ 	.word	0x00000070
        /*0658*/ 	.short	0x010b
        /*065a*/ 	.byte	0x06
	.zero		1


	//   ....[85]....
        /*065c*/ 	.word	0x00004740
        /*0660*/ 	.word	0x000000ff
        /*0664*/ 	.word	0x00000000
        /*0668*/ 	.short	0x0101
        /*066a*/ 	.byte	0x08
	.zero		1


	//   ....[86]....
        /*066c*/ 	.word	0x00004760
        /*0670*/ 	.word	0x000000ff
        /*0674*/ 	.word	0x00000098
        /*0678*/ 	.short	0x010a
        /*067a*/ 	.byte	0x06
	.zero		1


	//   ....[87]....
        /*067c*/ 	.word	0x000049a0
        /*0680*/ 	.word	0x000000ff
        /*0684*/ 	.word	0x00000078
        /*0688*/ 	.short	0x010b
        /*068a*/ 	.byte	0x06
	.zero		1


	//   ....[88]....
        /*068c*/ 	.word	0x000049c0
        /*0690*/ 	.word	0x000000ff
        /*0694*/ 	.word	0x00000000
        /*0698*/ 	.short	0x0101
        /*069a*/ 	.byte	0x07
	.zero		1


	//   ....[89]....
        /*069c*/ 	.word	0x000049f0
        /*06a0*/ 	.word	0x000000ff
        /*06a4*/ 	.word	0x00000080
        /*06a8*/ 	.short	0x010a
        /*06aa*/ 	.byte	0x06
	.zero		1


	//   ....[90]....
        /*06ac*/ 	.word	0x00004a10
        /*06b0*/ 	.word	0x000000ff
        /*06b4*/ 	.word	0x00000088
        /*06b8*/ 	.short	0x010a
        /*06ba*/ 	.byte	0x06
	.zero		1


	//   ....[91]....
        /*06bc*/ 	.word	0x00004a30
        /*06c0*/ 	.word	0x000000ff
        /*06c4*/ 	.word	0x00000090
        /*06c8*/ 	.short	0x010a
        /*06ca*/ 	.byte	0x06
	.zero		1


	//   ....[92]....
        /*06cc*/ 	.word	0x00004a70
        /*06d0*/ 	.word	0x00000000
        /*06d4*/ 	.word	0x00000098
        /*06d8*/ 	.short	0x010a
        /*06da*/ 	.byte	0xff
	.zero		1


	//   ....[93]....
        /*06dc*/ 	.word	0x00004de0
        /*06e0*/ 	.word	0x00000000
        /*06e4*/ 	.word	0x000000b0
        /*06e8*/ 	.short	0x010a
        /*06ea*/ 	.byte	0xff
	.zero		1


	//   ....[94]....
        /*06ec*/ 	.word	0x00004ef0
        /*06f0*/ 	.word	0x00000000
        /*06f4*/ 	.word	0x00000000
        /*06f8*/ 	.short	0x0101
        /*06fa*/ 	.byte	0xff
	.zero		1


	//   ....[95]....
        /*06fc*/ 	.word	0x000059f0
        /*0700*/ 	.word	0x000000ff
        /*0704*/ 	.word	0x00000060
        /*0708*/ 	.short	0x010a
        /*070a*/ 	.byte	0x29
	.zero		1


	//   ....[96]....
        /*070c*/ 	.word	0x00005b50
        /*0710*/ 	.word	0x0000003c
        /*0714*/ 	.word	0x000000d0
        /*0718*/ 	.short	0x010a
        /*071a*/ 	.byte	0xff
	.zero		1


	//   ....[97]....
        /*071c*/ 	.word	0x00005c50
        /*0720*/ 	.word	0x000000ff
        /*0724*/ 	.word	0x00000060
        /*0728*/ 	.short	0x010a
        /*072a*/ 	.byte	0x29
	.zero		1


	//   ....[98]....
        /*072c*/ 	.word	0x00005d40
        /*0730*/ 	.word	0x0000003c
        /*0734*/ 	.word	0x000000d0
        /*0738*/ 	.short	0x010a
        /*073a*/ 	.byte	0xff
	.zero		1


	//   ....[99]....
        /*073c*/ 	.word	0x00006810
        /*0740*/ 	.word	0x00000000
        /*0744*/ 	.word	0x00000000
        /*0748*/ 	.short	0x0101
        /*074a*/ 	.byte	0xff
	.zero		1


	//   ....[100]....
        /*074c*/ 	.word	0x00006820
        /*0750*/ 	.word	0x00000003
        /*0754*/ 	.word	0x00000060
        /*0758*/ 	.short	0x010a
        /*075a*/ 	.byte	0xff
	.zero		1


	//   ....[101]....
        /*075c*/ 	.word	0x00006900
        /*0760*/ 	.word	0x00000003
        /*0764*/ 	.word	0x00000060
        /*0768*/ 	.short	0x010a
        /*076a*/ 	.byte	0xff
	.zero		1


	//   ....[102]....
        /*076c*/ 	.word	0x00007460
        /*0770*/ 	.word	0x00000030
        /*0774*/ 	.word	0x00000000
        /*0778*/ 	.short	0x0101
        /*077a*/ 	.byte	0xff
	.zero		1


	//   ....[103]....
        /*077c*/ 	.word	0x00007480
        /*0780*/ 	.word	0x00000000
        /*0784*/ 	.word	0x00000060
        /*0788*/ 	.short	0x010a
        /*078a*/ 	.byte	0xff
	.zero		1


	//   ....[104]....
        /*078c*/ 	.word	0x00007550
        /*0790*/ 	.word	0x00000000
        /*0794*/ 	.word	0x00000060
        /*0798*/ 	.short	0x010a
        /*079a*/ 	.byte	0xff
	.zero		1


	//   ....[105]....
        /*079c*/ 	.word	0x000080b0
        /*07a0*/ 	.word	0x00000030
        /*07a4*/ 	.word	0x00000000
        /*07a8*/ 	.short	0x0101
        /*07aa*/ 	.byte	0xff
	.zero		1


	//   ....[106]....
        /*07ac*/ 	.word	0x000080d0
        /*07b0*/ 	.word	0x00000000
        /*07b4*/ 	.word	0x00000060
        /*07b8*/ 	.short	0x010a
        /*07ba*/ 	.byte	0xff
	.zero		1


	//   ....[107]....
        /*07bc*/ 	.word	0x000081a0
        /*07c0*/ 	.word	0x00000000
        /*07c4*/ 	.word	0x00000060
        /*07c8*/ 	.short	0x010a
        /*07ca*/ 	.byte	0xff
	.zero		1


	//   ....[108]....
        /*07cc*/ 	.word	0x00008500
        /*07d0*/ 	.word	0x000000ff
        /*07d4*/ 	.word	0x00000000
        /*07d8*/ 	.short	0x0101
        /*07da*/ 	.byte	0x05
	.zero		1


	//   ....[109]....
        /*07dc*/ 	.word	0x00008d60
        /*07e0*/ 	.word	0x00000000
        /*07e4*/ 	.word	0x00000000
        /*07e8*/ 	.short	0x0101
        /*07ea*/ 	.byte	0xff
	.zero		1


	//   ....[110]....
        /*07ec*/ 	.word	0x00008ff0
        /*07f0*/ 	.word	0x000000ff
        /*07f4*/ 	.word	0x00000000
        /*07f8*/ 	.short	0x0101
        /*07fa*/ 	.byte	0x04
	.zero		1


	//   ....[111]....
        /*07fc*/ 	.word	0x00009010
        /*0800*/ 	.word	0x00000002
        /*0804*/ 	.word	0x00000120
        /*0808*/ 	.short	0x010a
        /*080a*/ 	.byte	0xff
	.zero		1


	//   ....[112]....
        /*080c*/ 	.word	0x00009070
        /*0810*/ 	.word	0x00000002
        /*0814*/ 	.word	0x00000030
        /*0818*/ 	.short	0x010a
        /*081a*/ 	.byte	0xff
	.zero		1


	//   ....[113]....
        /*081c*/ 	.word	0x000090d0
        /*0820*/ 	.word	0x00000002
        /*0824*/ 	.word	0x00000030
        /*0828*/ 	.short	0x010a
        /*082a*/ 	.byte	0xff
	.zero		1


	//   ....[114]....
        /*082c*/ 	.word	0x00009120
        /*0830*/ 	.word	0x00000002
        /*0834*/ 	.word	0x000000b0
        /*0838*/ 	.short	0x010a
        /*083a*/ 	.byte	0xff
	.zero		1


	//   ....[115]....
        /*083c*/ 	.word	0x00009180
        /*0840*/ 	.word	0x00000000
        /*0844*/ 	.word	0x00000000
        /*0848*/ 	.short	0x010a
        /*084a*/ 	.byte	0xff
	.zero		1


	//   ....[116]....
        /*084c*/ 	.word	0x000091e0
        /*0850*/ 	.word	0x00000000
        /*0854*/ 	.word	0x00000000
        /*0858*/ 	.short	0x010a
        /*085a*/ 	.byte	0xff
	.zero		1


	//   ....[117]....
        /*085c*/ 	.word	0x00009240
        /*0860*/ 	.word	0x00000000
        /*0864*/ 	.word	0x00000000
        /*0868*/ 	.short	0x010a
        /*086a*/ 	.byte	0xff
	.zero		1


	//   ....[118]....
        /*086c*/ 	.word	0x000092a0
        /*0870*/ 	.word	0x00000000
        /*0874*/ 	.word	0x00000000
        /*0878*/ 	.short	0x010a
        /*087a*/ 	.byte	0xff
	.zero		1


	//   ....[119]....
        /*087c*/ 	.word	0x00009300
        /*0880*/ 	.word	0x00000000
        /*0884*/ 	.word	0x00000000
        /*0888*/ 	.short	0x010a
        /*088a*/ 	.byte	0xff
	.zero		1


	//   ....[120]....
        /*088c*/ 	.word	0x00009350
        /*0890*/ 	.word	0x00000000
        /*0894*/ 	.word	0x00000110
        /*0898*/ 	.short	0x010a
        /*089a*/ 	.byte	0xff
	.zero		1


	//   ....[121]....
        /*089c*/ 	.word	0x000093b0
        /*08a0*/ 	.word	0x00000000
        /*08a4*/ 	.word	0x000000c0
        /*08a8*/ 	.short	0x010a
        /*08aa*/ 	.byte	0xff
	.zero		1


	//   ....[122]....
        /*08ac*/ 	.word	0x00009400
        /*08b0*/ 	.word	0x00000000
        /*08b4*/ 	.word	0x000000b0
        /*08b8*/ 	.short	0x010a
        /*08ba*/ 	.byte	0xff
	.zero		1


	//   ....[123]....
        /*08bc*/ 	.word	0x00009460
        /*08c0*/ 	.word	0x00000000
        /*08c4*/ 	.word	0x000000c0
        /*08c8*/ 	.short	0x010a
        /*08ca*/ 	.byte	0xff
	.zero		1


	//   ....[124]....
        /*08cc*/ 	.word	0x000094b0
        /*08d0*/ 	.word	0x00000000
        /*08d4*/ 	.word	0x000000b0
        /*08d8*/ 	.short	0x010a
        /*08da*/ 	.byte	0xff
	.zero		1


	//   ....[125]....
        /*08dc*/ 	.word	0x00009510
        /*08e0*/ 	.word	0x00000002
        /*08e4*/ 	.word	0x000000f0
        /*08e8*/ 	.short	0x010a
        /*08ea*/ 	.byte	0xff
	.zero		1


	//   ....[126]....
        /*08ec*/ 	.word	0x00009570
        /*08f0*/ 	.word	0x00000000
        /*08f4*/ 	.word	0x00000000
        /*08f8*/ 	.short	0x010a
        /*08fa*/ 	.byte	0xff
	.zero		1


	//   ....[127]....
        /*08fc*/ 	.word	0x000095d0
        /*0900*/ 	.word	0x00000000
        /*0904*/ 	.word	0x00000000
        /*0908*/ 	.short	0x010a
        /*090a*/ 	.byte	0xff
	.zero		1


	//   ....[128]....
        /*090c*/ 	.word	0x00009630
        /*0910*/ 	.word	0x00000000
        /*0914*/ 	.word	0x00000000
        /*0918*/ 	.short	0x010a
        /*091a*/ 	.byte	0xff
	.zero		1


	//   ....[129]....
        /*091c*/ 	.word	0x00009690
        /*0920*/ 	.word	0x00000000
        /*0924*/ 	.word	0x00000000
        /*0928*/ 	.short	0x010a
        /*092a*/ 	.byte	0xff
	.zero		1


	//   ....[130]....
        /*092c*/ 	.word	0x000096f0
        /*0930*/ 	.word	0x00000000
        /*0934*/ 	.word	0x00000000
        /*0938*/ 	.short	0x010a
        /*093a*/ 	.byte	0xff
	.zero		1


	//   ....[131]....
        /*093c*/ 	.word	0x00009740
        /*0940*/ 	.word	0x00000000
        /*0944*/ 	.word	0x000000b0
        /*0948*/ 	.short	0x010a
        /*094a*/ 	.byte	0xff
	.zero		1


	//   ....[132]....
        /*094c*/ 	.word	0x000097a0
        /*0950*/ 	.word	0x00000000
        /*0954*/ 	.word	0x000000a8
        /*0958*/ 	.short	0x010a
        /*095a*/ 	.byte	0xff
	.zero		1


	//   ....[133]....
        /*095c*/ 	.word	0x00009800
        /*0960*/ 	.word	0x00000000
        /*0964*/ 	.word	0x00000080
        /*0968*/ 	.short	0x010a
        /*096a*/ 	.byte	0xff
	.zero		1


	//   ....[134]....
        /*096c*/ 	.word	0x00009860
        /*0970*/ 	.word	0x00000000
        /*0974*/ 	.word	0x00000088
        /*0978*/ 	.short	0x010a
        /*097a*/ 	.byte	0xff
	.zero		1


	//   ....[135]....
        /*097c*/ 	.word	0x000098c0
        /*0980*/ 	.word	0x00000000
        /*0984*/ 	.word	0x00000090
        /*0988*/ 	.short	0x010a
        /*098a*/ 	.byte	0xff
	.zero		1


	//   ....[136]....
        /*098c*/ 	.word	0x00009920
        /*0990*/ 	.word	0x00000000
        /*0994*/ 	.word	0x00000098
        /*0998*/ 	.short	0x010a
        /*099a*/ 	.byte	0xff
	.zero		1


	//   ....[137]....
        /*099c*/ 	.word	0x00009980
        /*09a0*/ 	.word	0x00000000
        /*09a4*/ 	.word	0x00000080
        /*09a8*/ 	.short	0x010a
        /*09aa*/ 	.byte	0xff
	.zero		1


	//   ....[138]....
        /*09ac*/ 	.word	0x000099e0
        /*09b0*/ 	.word	0x00000000
        /*09b4*/ 	.word	0x00000088
        /*09b8*/ 	.short	0x010a
        /*09ba*/ 	.byte	0xff
	.zero		1


	//   ....[139]....
        /*09bc*/ 	.word	0x00009a40
        /*09c0*/ 	.word	0x00000000
        /*09c4*/ 	.word	0x00000090
        /*09c8*/ 	.short	0x010a
        /*09ca*/ 	.byte	0xff
	.zero		1


	//   ....[140]....
        /*09cc*/ 	.word	0x00009a90
        /*09d0*/ 	.word	0x00000000
        /*09d4*/ 	.word	0x000000b0
        /*09d8*/ 	.short	0x010a
        /*09da*/ 	.byte	0xff
	.zero		1


	//   ....[141]....
        /*09dc*/ 	.word	0x00009af0
        /*09e0*/ 	.word	0x00000003
        /*09e4*/ 	.word	0x00000060
        /*09e8*/ 	.short	0x010a
        /*09ea*/ 	.byte	0xff
	.zero		1


	//   ....[142]....
        /*09ec*/ 	.word	0x00009b40
        /*09f0*/ 	.word	0x0000003c
        /*09f4*/ 	.word	0x000000d0
        /*09f8*/ 	.short	0x010a
        /*09fa*/ 	.byte	0xff
	.zero		1


	//   ....[143]....
        /*09fc*/ 	.word	0x00009b90
        /*0a00*/ 	.word	0x00000003
        /*0a04*/ 	.word	0x00000060
        /*0a08*/ 	.short	0x010a
        /*0a0a*/ 	.byte	0xff
	.zero		1


	//   ....[144]....
        /*0a0c*/ 	.word	0x00009be0
        /*0a10*/ 	.word	0x00000000
        /*0a14*/ 	.word	0x00000060
        /*0a18*/ 	.short	0x010a
        /*0a1a*/ 	.byte	0xff
	.zero		1


	//   ....[145]....
        /*0a1c*/ 	.word	0x00009c30
        /*0a20*/ 	.word	0x00000000
        /*0a24*/ 	.word	0x00000060
        /*0a28*/ 	.short	0x010a
        /*0a2a*/ 	.byte	0xff
	.zero		1


	//----- nvinfo : EIATTR_NUM_MBARRIERS
	.align		4
.L_47:
        /*0a2c*/ 	.byte	0x03, 0x38
        /*0a2e*/ 	.short	0x0026


	//----- nvinfo : EIATTR_EXIT_INSTR_OFFSETS
	.align		4
        /*0a30*/ 	.byte	0x04, 0x1c
        /*0a32*/ 	.short	(.L_49 - .L_48)


	//   ....[0]....
.L_48:
        /*0a34*/ 	.word	0x00002600


	//   ....[1]....
        /*0a38*/ 	.word	0x00002af0


	//   ....[2]....
        /*0a3c*/ 	.word	0x00002b50


	//   ....[3]....
        /*0a40*/ 	.word	0x00003a50


	//   ....[4]....
        /*0a44*/ 	.word	0x00004aa0


	//   ....[5]....
        /*0a48*/ 	.word	0x00004ae0


	//   ....[6]....
        /*0a4c*/ 	.word	0x00008ef0


	//   ....[7]....
        /*0a50*/ 	.word	0x00008f60


	//   ....[8]....
        /*0a54*/ 	.word	0x00008f90


	//   ....[9]....
        /*0a58*/ 	.word	0x00009000


	//----- nvinfo : EIATTR_MAX_THREADS
	.align		4
.L_49:
        /*0a5c*/ 	.byte	0x04, 0x05
        /*0a5e*/ 	.short	(.L_51 - .L_50)
.L_50:
        /*0a60*/ 	.word	0x00000100
        /*0a64*/ 	.word	0x00000001
        /*0a68*/ 	.word	0x00000001


	//----- nvinfo : EIATTR_CRS_STACK_SIZE
	.align		4
.L_51:
        /*0a6c*/ 	.byte	0x04, 0x1e
        /*0a6e*/ 	.short	(.L_53 - .L_52)
.L_52:
        /*0a70*/ 	.word	0x00000000


	//----- nvinfo : EIATTR_CBANK_PARAM_SIZE
	.align		4
.L_53:
        /*0a74*/ 	.byte	0x03, 0x19
        /*0a76*/ 	.short	0x0800


	//----- nvinfo : EIATTR_PARAM_CBANK
	.align		4
        /*0a78*/ 	.byte	0x04, 0x0a
        /*0a7a*/ 	.short	(.L_55 - .L_54)
	.align		4
.L_54:
        /*0a7c*/ 	.word	index@(.nv.constant0._ZN7cutlass13device_kernelINS_4gemm6kernel13GemmUniversalIN4cute5tupleIJiiiiEEENS1_10collective13CollectiveMmaINS1_35MainloopSm100TmaUmmaWarpSpecializedILi6ELi2ELi4ENS5_IJNS4_1CILi1EEESB_SB_EEEEENS5_IJNSA_ILi128EEESE_NSA_ILi64EEEEEENS_10bfloat16_tENS5_IJlSB_lEEESH_SI_NS4_8TiledMMAINS4_8MMA_AtomIJNS4_20SM100_MMA_F16BF16_SSISH_SH_fLi128ELi128ELNS4_4UMMA5MajorE0ELSN_0ELNSM_7ScaleInE0ELSO_0EEEEEENS4_6LayoutISC_NS5_IJNSA_ILi0EEESS_SS_EEEEENS5_IJNS4_10UnderscoreESV_SV_EEEEENS4_13SM90_TMA_LOADENS4_14ComposedLayoutINS4_7SwizzleILi3ELi4ELi3EEENS4_18smem_ptr_flag_bitsILi16EEENSR_INS5_IJNSA_ILi8EEESF_EEENS5_IJSF_SB_EEEEEEEvNS4_8identityESY_S18_vS19_EENS_8epilogue10collective18CollectiveEpilogueINS1B_23Sm100TmaWarpSpecializedILi4ELi2ELi32ELb1ELb0EEEJSG_NS5_IJNSR_ISE_SB_EENSR_INSA_ILi32EEESB_EEEEESH_SI_SH_SI_NS1B_6fusion15FusionCallbacksIS1F_NS1K_23LinCombPerRowBiasEltActINS1B_6thread4ReLuESH_fSH_SH_fLi8ELNS_15FloatRoundStyleE2EEESG_S1J_JEEENS4_5SM1004TMEM4LOAD26SM100_TMEM_LOAD_32dp32b32xESY_NSZ_INS10_ILi2ELi4ELi3EEES13_NSR_INS5_IJS14_S1H_EEENS5_IJS1H_SB_EEEEEEENS4_39AutoVectorizingCopyWithAssumedAlignmentILi128EEENS4_14SM90_TMA_STOREES20_S22_S22_EEEvvEEEEvNT_6ParamsE)
        /*0a80*/ 	.short	0x0380
        /*0a82*/ 	.short	0x0800


	//----- nvinfo : EIATTR_SW_WAR
	.align		4
.L_55:
        /*0a84*/ 	.byte	0x04, 0x36
        /*0a86*/ 	.short	(.L_57 - .L_56)
.L_56:
        /*0a88*/ 	.word	0x00000008
.L_57:


//--------------------- .nv.callgraph             --------------------------
	.section	.nv.callgraph,"",@"SHT_CUDA_CALLGRAPH"
	.align	4
	.sectionentsize	8
	.align		4
        /*0000*/ 	.word	0x00000000
	.align		4
        /*0004*/ 	.word	0xffffffff
	.align		4
        /*0008*/ 	.word	index@(_ZN7cutlass13device_kernelINS_4gemm6kernel13GemmUniversalIN4cute5tupleIJiiiiEEENS1_10collective13CollectiveMmaINS1_35MainloopSm100TmaUmmaWarpSpecializedILi6ELi2ELi4ENS5_IJNS4_1CILi1EEESB_SB_EEEEENS5_IJNSA_ILi128EEESE_NSA_ILi64EEEEEENS_10bfloat16_tENS5_IJlSB_lEEESH_SI_NS4_8TiledMMAINS4_8MMA_AtomIJNS4_20SM100_MMA_F16BF16_SSISH_SH_fLi128ELi128ELNS4_4UMMA5MajorE0ELSN_0ELNSM_7ScaleInE0ELSO_0EEEEEENS4_6LayoutISC_NS5_IJNSA_ILi0EEESS_SS_EEEEENS5_IJNS4_10UnderscoreESV_SV_EEEEENS4_13SM90_TMA_LOADENS4_14ComposedLayoutINS4_7SwizzleILi3ELi4ELi3EEENS4_18smem_ptr_flag_bitsILi16EEENSR_INS5_IJNSA_ILi8EEESF_EEENS5_IJSF_SB_EEEEEEEvNS4_8identityESY_S18_vS19_EENS_8epilogue10collective18CollectiveEpilogueINS1B_23Sm100TmaWarpSpecializedILi4ELi2ELi32ELb1ELb0EEEJSG_NS5_IJNSR_ISE_SB_EENSR_INSA_ILi32EEESB_EEEEESH_SI_SH_SI_NS1B_6fusion15FusionCallbacksIS1F_NS1K_23LinCombPerRowBiasEltActINS1B_6thread4ReLuESH_fSH_SH_fLi8ELNS_15FloatRoundStyleE2EEESG_S1J_JEEENS4_5SM1004TMEM4LOAD26SM100_TMEM_LOAD_32dp32b32xESY_NSZ_INS10_ILi2ELi4ELi3EEES13_NSR_INS5_IJS14_S1H_EEENS5_IJS1H_SB_EEEEEEENS4_39AutoVectorizingCopyWithAssumedAlignmentILi128EEENS4_14SM90_TMA_STOREES20_S22_S22_EEEvvEEEEvNT_6ParamsE)
	.align		4
        /*000c*/ 	.word	index@(__assertfail)
	.align		4
        /*0010*/ 	.word	0x00000000
	.align		4
        /*0014*/ 	.word	0xfffffffe
	.align		4
        /*0018*/ 	.word	0x00000000
	.align		4
        /*001c*/ 	.word	0xfffffffd
	.align		4
        /*0020*/ 	.word	0x00000000
	.align		4
        /*0024*/ 	.word	0xfffffffc


//--------------------- .nv.constant4             --------------------------
	.section	.nv.constant4,"a",@progbits
	.align	8
	.align		8
.nv.constant4:
        /*0000*/ 	.dword	__assertfail
	.align		8
        /*0008*/ 	.dword	__unnamed_1
	.align		8
        /*0010*/ 	.dword	__unnamed_2
	.align		8
        /*0018*/ 	.dword	_ZN39_INTERNAL_86e305ce_4_k_cu_610dca0c_29944cuda3std3__45__cpo5beginE
	.align		8
        /*0020*/ 	.dword	_ZN39_INTERNAL_86e305ce_4_k_cu_610dca0c_29944cuda3std3__45__cpo3endE
	.align		8
        /*0028*/ 	.dword	_ZN39_INTERNAL_86e305ce_4_k_cu_610dca0c_29944cuda3std3__45__cpo6cbeginE
	.align		8
        /*0030*/ 	.dword	_ZN39_INTERNAL_86e305ce_4_k_cu_610dca0c_29944cuda3std3__45__cpo4cendE
	.align		8
        /*0038*/ 	.dword	_ZN39_INTERNAL_86e305ce_4_k_cu_610dca0c_29944cuda3std3__441_GLOBAL__N__86e305ce_4_k_cu_610dca0c_29946ignoreE
	.align		8
        /*0040*/ 	.dword	_ZN39_INTERNAL_86e305ce_4_k_cu_610dca0c_29944cuda3std3__419piecewise_constructE
	.align		8
        /*0048*/ 	.dword	_ZN39_INTERNAL_86e305ce_4_k_cu_610dca0c_29944cuda3std3__48in_placeE
	.align		8
        /*0050*/ 	.dword	_ZN39_INTERNAL_86e305ce_4_k_cu_610dca0c_29944cuda3std6ranges3__45__cpo4swapE
	.align		8
        /*0058*/ 	.dword	_ZN39_INTERNAL_86e305ce_4_k_cu_610dca0c_29944cuda3std6ranges3__45__cpo9iter_moveE
	.align		8
        /*0060*/ 	.dword	_ZN39_INTERNAL_86e305ce_4_k_cu_610dca0c_29944cute7productE
	.align		8
        /*0068*/ 	.dword	_ZN39_INTERNAL_86e305ce_4_k_cu_610dca0c_29944cute1_E
	.align		8
        /*0070*/ 	.dword	$str$25
	.align		8
        /*0078*/ 	.dword	$str$26
	.align		8
        /*0080*/ 	.dword	$str$27
	.align		8
        /*0088*/ 	.dword	$str$28


//--------------------- .text._ZN7cutlass13device_kernelINS_4gemm6kernel13GemmUniversalIN4cute5tupleIJiiiiEEENS1_10collective13CollectiveMmaINS1_35MainloopSm100TmaUmmaWarpSpecializedILi6ELi2ELi4ENS5_IJNS4_1CILi1EEESB_SB_EEEEENS5_IJNSA_ILi128EEESE_NSA_ILi64EEEEEENS_10bfloat16_tENS5_IJlSB_lEEESH_SI_NS4_8TiledMMAINS4_8MMA_AtomIJNS4_20SM100_MMA_F16BF16_SSISH_SH_fLi128ELi128ELNS4_4UMMA5MajorE0ELSN_0ELNSM_7ScaleInE0ELSO_0EEEEEENS4_6LayoutISC_NS5_IJNSA_ILi0EEESS_SS_EEEEENS5_IJNS4_10UnderscoreESV_SV_EEEEENS4_13SM90_TMA_LOADENS4_14ComposedLayoutINS4_7SwizzleILi3ELi4ELi3EEENS4_18smem_ptr_flag_bitsILi16EEENSR_INS5_IJNSA_ILi8EEESF_EEENS5_IJSF_SB_EEEEEEEvNS4_8identityESY_S18_vS19_EENS_8epilogue10collective18CollectiveEpilogueINS1B_23Sm100TmaWarpSpecializedILi4ELi2ELi32ELb1ELb0EEEJSG_NS5_IJNSR_ISE_SB_EENSR_INSA_ILi32EEESB_EEEEESH_SI_SH_SI_NS1B_6fusion15FusionCallbacksIS1F_NS1K_23LinCombPerRowBiasEltActINS1B_6thread4ReLuESH_fSH_SH_fLi8ELNS_15FloatRoundStyleE2EEESG_S1J_JEEENS4_5SM1004TMEM4LOAD26SM100_TMEM_LOAD_32dp32b32xESY_NSZ_INS10_ILi2ELi4ELi3EEES13_NSR_INS5_IJS14_S1H_EEENS5_IJS1H_SB_EEEEEEENS4_39AutoVectorizingCopyWithAssumedAlignmentILi128EEENS4_14SM90_TMA_STOREES20_S22_S22_EEEvvEEEEvNT_6ParamsE --------------------------
	.section	.text._ZN7cutlass13device_kernelINS_4gemm6kernel13GemmUniversalIN4cute5tupleIJiiiiEEENS1_10collective13CollectiveMmaINS1_35MainloopSm100TmaUmmaWarpSpecializedILi6ELi2ELi4ENS5_IJNS4_1CILi1EEESB_SB_EEEEENS5_IJNSA_ILi128EEESE_NSA_ILi64EEEEEENS_10bfloat16_tENS5_IJlSB_lEEESH_SI_NS4_8TiledMMAINS4_8MMA_AtomIJNS4_20SM100_MMA_F16BF16_SSISH_SH_fLi128ELi128ELNS4_4UMMA5MajorE0ELSN_0ELNSM_7ScaleInE0ELSO_0EEEEEENS4_6LayoutISC_NS5_IJNSA_ILi0EEESS_SS_EEEEENS5_IJNS4_10UnderscoreESV_SV_EEEEENS4_13SM90_TMA_LOADENS4_14ComposedLayoutINS4_7SwizzleILi3ELi4ELi3EEENS4_18smem_ptr_flag_bitsILi16EEENSR_INS5_IJNSA_ILi8EEESF_EEENS5_IJSF_SB_EEEEEEEvNS4_8identityESY_S18_vS19_EENS_8epilogue10collective18CollectiveEpilogueINS1B_23Sm100TmaWarpSpecializedILi4ELi2ELi32ELb1ELb0EEEJSG_NS5_IJNSR_ISE_SB_EENSR_INSA_ILi32EEESB_EEEEESH_SI_SH_SI_NS1B_6fusion15FusionCallbacksIS1F_NS1K_23LinCombPerRowBiasEltActINS1B_6thread4ReLuESH_fSH_SH_fLi8ELNS_15FloatRoundStyleE2EEESG_S1J_JEEENS4_5SM1004TMEM4LOAD26SM100_TMEM_LOAD_32dp32b32xESY_NSZ_INS10_ILi2ELi4ELi3EEES13_NSR_INS5_IJS14_S1H_EEENS5_IJS1H_SB_EEEEEEENS4_39AutoVectorizingCopyWithAssumedAlignmentILi128EEENS4_14SM90_TMA_STOREES20_S22_S22_EEEvvEEEEvNT_6ParamsE,"ax",@progbits
	.align	128
.text._ZN7cutlass13device_kernelINS_4gemm6kernel13GemmUniversalIN4cute5tupleIJiiiiEEENS1_10collective13CollectiveMmaINS1_35MainloopSm100TmaUmmaWarpSpecializedILi6ELi2ELi4ENS5_IJNS4_1CILi1EEESB_SB_EEEEENS5_IJNSA_ILi128EEESE_NSA_ILi64EEEEEENS_10bfloat16_tENS5_IJlSB_lEEESH_SI_NS4_8TiledMMAINS4_8MMA_AtomIJNS4_20SM100_MMA_F16BF16_SSISH_SH_fLi128ELi128ELNS4_4UMMA5MajorE0ELSN_0ELNSM_7ScaleInE0ELSO_0EEEEEENS4_6LayoutISC_NS5_IJNSA_ILi0EEESS_SS_EEEEENS5_IJNS4_10UnderscoreESV_SV_EEEEENS4_13SM90_TMA_LOADENS4_14ComposedLayoutINS4_7SwizzleILi3ELi4ELi3EEENS4_18smem_ptr_flag_bitsILi16EEENSR_INS5_IJNSA_ILi8EEESF_EEENS5_IJSF_SB_EEEEEEEvNS4_8identityESY_S18_vS19_EENS_8epilogue10collective18CollectiveEpilogueINS1B_23Sm100TmaWarpSpecializedILi4ELi2ELi32ELb1ELb0EEEJSG_NS5_IJNSR_ISE_SB_EENSR_INSA_ILi32EEESB_EEEEESH_SI_SH_SI_NS1B_6fusion15FusionCallbacksIS1F_NS1K_23LinCombPerRowBiasEltActINS1B_6thread4ReLuESH_fSH_SH_fLi8ELNS_15FloatRoundStyleE2EEESG_S1J_JEEENS4_5SM1004TMEM4LOAD26SM100_TMEM_LOAD_32dp32b32xESY_NSZ_INS10_ILi2ELi4ELi3EEES13_NSR_INS5_IJS14_S1H_EEENS5_IJS1H_SB_EEEEEEENS4_39AutoVectorizingCopyWithAssumedAlignmentILi128EEENS4_14SM90_TMA_STOREES20_S22_S22_EEEvvEEEEvNT_6ParamsE:
        .type           _ZN7cutlass13device_kernelINS_4gemm6kernel13GemmUniversalIN4cute5tupleIJiiiiEEENS1_10collective13CollectiveMmaINS1_35MainloopSm100TmaUmmaWarpSpecializedILi6ELi2ELi4ENS5_IJNS4_1CILi1EEESB_SB_EEEEENS5_IJNSA_ILi128EEESE_NSA_ILi64EEEEEENS_10bfloat16_tENS5_IJlSB_lEEESH_SI_NS4_8TiledMMAINS4_8MMA_AtomIJNS4_20SM100_MMA_F16BF16_SSISH_SH_fLi128ELi128ELNS4_4UMMA5MajorE0ELSN_0ELNSM_7ScaleInE0ELSO_0EEEEEENS4_6LayoutISC_NS5_IJNSA_ILi0EEESS_SS_EEEEENS5_IJNS4_10UnderscoreESV_SV_EEEEENS4_13SM90_TMA_LOADENS4_14ComposedLayoutINS4_7SwizzleILi3ELi4ELi3EEENS4_18smem_ptr_flag_bitsILi16EEENSR_INS5_IJNSA_ILi8EEESF_EEENS5_IJSF_SB_EEEEEEEvNS4_8identityESY_S18_vS19_EENS_8epilogue10collective18CollectiveEpilogueINS1B_23Sm100TmaWarpSpecializedILi4ELi2ELi32ELb1ELb0EEEJSG_NS5_IJNSR_ISE_SB_EENSR_INSA_ILi32EEESB_EEEEESH_SI_SH_SI_NS1B_6fusion15FusionCallbacksIS1F_NS1K_23LinCombPerRowBiasEltActINS1B_6thread4ReLuESH_fSH_SH_fLi8ELNS_15FloatRoundStyleE2EEESG_S1J_JEEENS4_5SM1004TMEM4LOAD26SM100_TMEM_LOAD_32dp32b32xESY_NSZ_INS10_ILi2ELi4ELi3EEES13_NSR_INS5_IJS14_S1H_EEENS5_IJS1H_SB_EEEEEEENS4_39AutoVectorizingCopyWithAssumedAlignmentILi128EEENS4_14SM90_TMA_STOREES20_S22_S22_EEEvvEEEEvNT_6ParamsE,@function
        .size           _ZN7cutlass13device_kernelINS_4gemm6kernel13GemmUniversalIN4cute5tupleIJiiiiEEENS1_10collective13CollectiveMmaINS1_35MainloopSm100TmaUmmaWarpSpecializedILi6ELi2ELi4ENS5_IJNS4_1CILi1EEESB_SB_EEEEENS5_IJNSA_ILi128EEESE_NSA_ILi64EEEEEENS_10bfloat16_tENS5_IJlSB_lEEESH_SI_NS4_8TiledMMAINS4_8MMA_AtomIJNS4_20SM100_MMA_F16BF16_SSISH_SH_fLi128ELi128ELNS4_4UMMA5MajorE0ELSN_0ELNSM_7ScaleInE0ELSO_0EEEEEENS4_6LayoutISC_NS5_IJNSA_ILi0EEESS_SS_EEEEENS5_IJNS4_10UnderscoreESV_SV_EEEEENS4_13SM90_TMA_LOADENS4_14ComposedLayoutINS4_7SwizzleILi3ELi4ELi3EEENS4_18smem_ptr_flag_bitsILi16EEENSR_INS5_IJNSA_ILi8EEESF_EEENS5_IJSF_SB_EEEEEEEvNS4_8identityESY_S18_vS19_EENS_8epilogue10collective18CollectiveEpilogueINS1B_23Sm100TmaWarpSpecializedILi4ELi2ELi32ELb1ELb0EEEJSG_NS5_IJNSR_ISE_SB_EENSR_INSA_ILi32EEESB_EEEEESH_SI_SH_SI_NS1B_6fusion15FusionCallbacksIS1F_NS1K_23LinCombPerRowBiasEltActINS1B_6thread4ReLuESH_fSH_SH_fLi8ELNS_15FloatRoundStyleE2EEESG_S1J_JEEENS4_5SM1004TMEM4LOAD26SM100_TMEM_LOAD_32dp32b32xESY_NSZ_INS10_ILi2ELi4ELi3EEES13_NSR_INS5_IJS14_S1H_EEENS5_IJS1H_SB_EEEEEEENS4_39AutoVectorizingCopyWithAssumedAlignmentILi128EEENS4_14SM90_TMA_STOREES20_S22_S22_EEEvvEEEEvNT_6ParamsE,(.L_x_184 - _ZN7cutlass13device_kernelINS_4gemm6kernel13GemmUniversalIN4cute5tupleIJiiiiEEENS1_10collective13CollectiveMmaINS1_35MainloopSm100TmaUmmaWarpSpecializedILi6ELi2ELi4ENS5_IJNS4_1CILi1EEESB_SB_EEEEENS5_IJNSA_ILi128EEESE_NSA_ILi64EEEEEENS_10bfloat16_tENS5_IJlSB_lEEESH_SI_NS4_8TiledMMAINS4_8MMA_AtomIJNS4_20SM100_MMA_F16BF16_SSISH_SH_fLi128ELi128ELNS4_4UMMA5MajorE0ELSN_0ELNSM_7ScaleInE0ELSO_0EEEEEENS4_6LayoutISC_NS5_IJNSA_ILi0EEESS_SS_EEEEENS5_IJNS4_10UnderscoreESV_SV_EEEEENS4_13SM90_TMA_LOADENS4_14ComposedLayoutINS4_7SwizzleILi3ELi4ELi3EEENS4_18smem_ptr_flag_bitsILi16EEENSR_INS5_IJNSA_ILi8EEESF_EEENS5_IJSF_SB_EEEEEEEvNS4_8identityESY_S18_vS19_EENS_8epilogue10collective18CollectiveEpilogueINS1B_23Sm100TmaWarpSpecializedILi4ELi2ELi32ELb1ELb0EEEJSG_NS5_IJNSR_ISE_SB_EENSR_INSA_ILi32EEESB_EEEEESH_SI_SH_SI_NS1B_6fusion15FusionCallbacksIS1F_NS1K_23LinCombPerRowBiasEltActINS1B_6thread4ReLuESH_fSH_SH_fLi8ELNS_15FloatRoundStyleE2EEESG_S1J_JEEENS4_5SM1004TMEM4LOAD26SM100_TMEM_LOAD_32dp32b32xESY_NSZ_INS10_ILi2ELi4ELi3EEES13_NSR_INS5_IJS14_S1H_EEENS5_IJS1H_SB_EEEEEEENS4_39AutoVectorizingCopyWithAssumedAlignmentILi128EEENS4_14SM90_TMA_STOREES20_S22_S22_EEEvvEEEEvNT_6ParamsE)
        .other          _ZN7cutlass13device_kernelINS_4gemm6kernel13GemmUniversalIN4cute5tupleIJiiiiEEENS1_10collective13CollectiveMmaINS1_35MainloopSm100TmaUmmaWarpSpecializedILi6ELi2ELi4ENS5_IJNS4_1CILi1EEESB_SB_EEEEENS5_IJNSA_ILi128EEESE_NSA_ILi64EEEEEENS_10bfloat16_tENS5_IJlSB_lEEESH_SI_NS4_8TiledMMAINS4_8MMA_AtomIJNS4_20SM100_MMA_F16BF16_SSISH_SH_fLi128ELi128ELNS4_4UMMA5MajorE0ELSN_0ELNSM_7ScaleInE0ELSO_0EEEEEENS4_6LayoutISC_NS5_IJNSA_ILi0EEESS_SS_EEEEENS5_IJNS4_10UnderscoreESV_SV_EEEEENS4_13SM90_TMA_LOADENS4_14ComposedLayoutINS4_7SwizzleILi3ELi4ELi3EEENS4_18smem_ptr_flag_bitsILi16EEENSR_INS5_IJNSA_ILi8EEESF_EEENS5_IJSF_SB_EEEEEEEvNS4_8identityESY_S18_vS19_EENS_8epilogue10collective18CollectiveEpilogueINS1B_23Sm100TmaWarpSpecializedILi4ELi2ELi32ELb1ELb0EEEJSG_NS5_IJNSR_ISE_SB_EENSR_INSA_ILi32EEESB_EEEEESH_SI_SH_SI_NS1B_6fusion15FusionCallbacksIS1F_NS1K_23LinCombPerRowBiasEltActINS1B_6thread4ReLuESH_fSH_SH_fLi8ELNS_15FloatRoundStyleE2EEESG_S1J_JEEENS4_5SM1004TMEM4LOAD26SM100_TMEM_LOAD_32dp32b32xESY_NSZ_INS10_ILi2ELi4ELi3EEES13_NSR_INS5_IJS14_S1H_EEENS5_IJS1H_SB_EEEEEEENS4_39AutoVectorizingCopyWithAssumedAlignmentILi128EEENS4_14SM90_TMA_STOREES20_S22_S22_EEEvvEEEEvNT_6ParamsE,@"STO_CUDA_ENTRY STV_DEFAULT"
_ZN7cutlass13device_kernelINS_4gemm6kernel13GemmUniversalIN4cute5tupleIJiiiiEEENS1_10collective13CollectiveMmaINS1_35MainloopSm100TmaUmmaWarpSpecializedILi6ELi2ELi4ENS5_IJNS4_1CILi1EEESB_SB_EEEEENS5_IJNSA_ILi128EEESE_NSA_ILi64EEEEEENS_10bfloat16_tENS5_IJlSB_lEEESH_SI_NS4_8TiledMMAINS4_8MMA_AtomIJNS4_20SM100_MMA_F16BF16_SSISH_SH_fLi128ELi128ELNS4_4UMMA5MajorE0ELSN_0ELNSM_7ScaleInE0ELSO_0EEEEEENS4_6LayoutISC_NS5_IJNSA_ILi0EEESS_SS_EEEEENS5_IJNS4_10UnderscoreESV_SV_EEEEENS4_13SM90_TMA_LOADENS4_14ComposedLayoutINS4_7SwizzleILi3ELi4ELi3EEENS4_18smem_ptr_flag_bitsILi16EEENSR_INS5_IJNSA_ILi8EEESF_EEENS5_IJSF_SB_EEEEEEEvNS4_8identityESY_S18_vS19_EENS_8epilogue10collective18CollectiveEpilogueINS1B_23Sm100TmaWarpSpecializedILi4ELi2ELi32ELb1ELb0EEEJSG_NS5_IJNSR_ISE_SB_EENSR_INSA_ILi32EEESB_EEEEESH_SI_SH_SI_NS1B_6fusion15FusionCallbacksIS1F_NS1K_23LinCombPerRowBiasEltActINS1B_6thread4ReLuESH_fSH_SH_fLi8ELNS_15FloatRoundStyleE2EEESG_S1J_JEEENS4_5SM1004TMEM4LOAD26SM100_TMEM_LOAD_32dp32b32xESY_NSZ_INS10_ILi2ELi4ELi3EEES13_NSR_INS5_IJS14_S1H_EEENS5_IJS1H_SB_EEEEEEENS4_39AutoVectorizingCopyWithAssumedAlignmentILi128EEENS4_14SM90_TMA_STOREES20_S22_S22_EEEvvEEEEvNT_6ParamsE:
[----:B------:R-:W1:Y:S01]  /*0000*/  LDC R1, c[0x0][0x37c] ;  /* 0x0000df00ff017b82 */ /* 0x000e620000000800 */
[----:B------:R-:W2:Y:S01]  /*0010*/  S2R R0, SR_TID.X ;  /* 0x0000000000007919 */ /* 0x000ea20000002100 */
[----:B------:R-:W3:Y:S01]  /*0020*/  LDCU.64 UR6, c[0x0][0x890] ;  /* 0x00011200ff0677ac */ /* 0x000ee20008000a00 */
[----:B------:R-:W-:Y:S02]  /*0030*/  PRMT R94, RZ, 0x7610, R94 ;  /* 0x00007610ff5e7816 */ /* 0x000fe4000000005e */
[----:B------:R-:W-:Y:S01]  /*0040*/  ELECT P5, URZ, PT ;  /* 0x0000000000ff782f */ /* 0x000fe200038a0000 */
[----:B------:R-:W4:Y:S01]  /*0050*/  LDCU.64 UR46, c[0x0][0x358] ;  /* 0x00006b00ff2e77ac */ /* 0x000f220008000a00 */
[----:B---3--:R-:W-:-:S04]  /*0060*/  UISETP.NE.U32.AND UP0, UPT, UR6, URZ, UPT ;  /* 0x000000ff0600728c */ /* 0x008fc8000bf05070 */
[----:B------:R-:W-:Y:S01]  /*0070*/  UISETP.NE.AND.EX UP1, UPT, UR7, URZ, UPT, UP0 ;  /* 0x000000ff0700728c */ /* 0x000fe2000bf25300 */
[----:B--2---:R-:W-:-:S05]  /*0080*/  SHF.R.U32.HI R98, RZ, 0x5, R0 ;  /* 0x00000005ff627819 */ /* 0x004fca0000011600 */
[----:B------:R-:W2:Y:S02]  /*0090*/  SHFL.IDX PT, R2, R98, RZ, 0x1f ;  /* 0x00001fff62027589 */ /* 0x000ea400000e0000 */
[----:B--2---:R-:W-:Y:S01]  /*00a0*/  R2UR UR6, R2 ;  /* 0x00000000020672ca */ /* 0x004fe200000e0000 */
[----:B-1--4-:R-:W-:Y:S05]  /*00b0*/  BRA.U UP1, `(.L_x_0) ;  /* 0x00000001012c7547 */ /* 0x012fea000b800000 */
[----:B------:R-:W1:Y:S02]  /*00c0*/  LDCU.64 UR4, c[0x0][0x888] ;  /* 0x00011100ff0477ac */ /* 0x000e640008000a00 */
[----:B-1----:R-:W-:-:S04]  /*00d0*/  UISETP.NE.U32.AND UP2, UPT, UR4, URZ, UPT ;  /* 0x000000ff0400728c */ /* 0x002fc8000bf45070 */
[----:B------:R-:W-:-:S09]  /*00e0*/  UISETP.NE.AND.EX UP2, UPT, UR5, URZ, UPT, UP2 ;  /* 0x000000ff0500728c */ /* 0x000fd2000bf45320 */
[----:B------:R-:W-:Y:S05]  /*00f0*/  BRA.U !UP2, `(.L_x_1) ;  /* 0x000000010a107547 */ /* 0x000fea000b800000 */
[----:B------:R-:W1:Y:S02]  /*0100*/  LDC.64 R2, c[0x0][0x888] ;  /* 0x00022200ff027b82 */ /* 0x000e640000000a00 */
[----:B-1----:R1:W5:Y:S01]  /*0110*/  LDG.E R49, desc[UR46][R2.64] ;  /* 0x0000002e02317981 */ /* 0x002362000c1e1900 */
[----:B------:R-:W-:Y:S01]  /*0120*/  HFMA2 R94, -RZ, RZ, 0, 5.9604644775390625e-08 ;  /* 0x00000001ff5e7431 */ /* 0x000fe200000001ff */
[----:B------:R-:W-:Y:S05]  /*0130*/  BRA `(.L_x_0) ;  /* 0x00000000000c7947 */ /* 0x000fea0003800000 */
.L_x_1:
[----:B------:R-:W1:Y:S01]  /*0140*/  LDCU UR4, c[0x0][0x880] ;  /* 0x00011000ff0477ac */ /* 0x000e620008000800 */
[----:B------:R-:W-:Y:S01]  /*0150*/  HFMA2 R94, -RZ, RZ, 0, 5.9604644775390625e-08 ;  /* 0x00000001ff5e7431 */ /* 0x000fe200000001ff */
[----:B-1----:R-:W-:-:S07]  /*0160*/  MOV R49, UR4 ;  /* 0x0000000400317c02 */ /* 0x002fce0008000f00 */
.L_x_0:
[----:B------:R-:W2:Y:S02]  /*0170*/  LDCU.64 UR4, c[0x0][0x8b0] ;  /* 0x00011600ff0477ac */ /* 0x000ea40008000a00 */
[----:B--2---:R-:W-:-:S04]  /*0180*/  UISETP.NE.U32.AND UP2, UPT, UR4, URZ, UPT ;  /* 0x000000ff0400728c */ /* 0x004fc8000bf45070 */
[----:B------:R-:W-:-:S09]  /*0190*/  UISETP.NE.AND.EX UP2, UPT, UR5, URZ, UPT, UP2 ;  /* 0x000000ff0500728c */ /* 0x000fd2000bf45320 */
[----:B------:R-:W-:Y:S05]  /*01a0*/  BRA.U UP2, `(.L_x_2) ;  /* 0x0000000102247547 */ /* 0x000fea000b800000 */
[----:B------:R-:W2:Y:S02]  /*01b0*/  LDCU.64 UR4, c[0x0][0x8a8] ;  /* 0x00011500ff0477ac */ /* 0x000ea40008000a00 */
[----:B--2---:R-:W-:-:S04]  /*01c0*/  UISETP.NE.U32.AND UP2, UPT, UR4, URZ, UPT ;  /* 0x000000ff0400728c */ /* 0x004fc8000bf45070 */
[----:B------:R-:W-:-:S09]  /*01d0*/  UISETP.NE.AND.EX UP2, UPT, UR5, URZ, UPT, UP2 ;  /* 0x000000ff0500728c */ /* 0x000fd2000bf45320 */
[----:B------:R-:W-:Y:S05]  /*01e0*/  BRA.U !UP2, `(.L_x_3) ;  /* 0x000000010a0c7547 */ /* 0x000fea000b800000 */
[----:B-1----:R-:W1:Y:S02]  /*01f0*/  LDC.64 R2, c[0x0][0x8a8] ;  /* 0x00022a00ff027b82 */ /* 0x002e640000000a00 */
[----:B-1----:R2:W5:Y:S01]  /*0200*/  LDG.E R47, desc[UR46][R2.64] ;  /* 0x0000002e022f7981 */ /* 0x002562000c1e1900 */
[----:B------:R-:W-:Y:S05]  /*0210*/  BRA `(.L_x_2) ;  /* 0x0000000000087947 */ /* 0x000fea0003800000 */
.L_x_3:
[----:B------:R-:W2:Y:S02]  /*0220*/  LDCU UR4, c[0x0][0x8a0] ;  /* 0x00011400ff0477ac */ /* 0x000ea40008000800 */
[----:B--2---:R-:W-:Y:S02]  /*0230*/  MOV R47, UR4 ;  /* 0x00000004002f7c02 */ /* 0x004fe40008000f00 */
.L_x_2:
[----:B-12---:R-:W-:Y:S01]  /*0240*/  IMAD.U32 R2, RZ, RZ, UR6 ;  /* 0x00000006ff027e24 */ /* 0x006fe2000f8e00ff */
[----:B------:R-:W-:Y:S04]  /*0250*/  BSSY.RECONVERGENT B0, `(.L_x_4) ;  /* 0x000000c000007945 */ /* 0x000fe80003800200 */
[C---:B------:R-:W-:Y:S02]  /*0260*/  ISETP.NE.OR P1, PT, R2.reuse, 0x1, !P5 ;  /* 0x000000010200780c */ /* 0x040fe40006f25670 */
[----:B------:R-:W-:-:S11]  /*0270*/  ISETP.NE.OR P0, PT, R2, 0x3, !P5 ;  /* 0x000000030200780c */ /* 0x000fd60006f05670 */
[----:B------:R-:W-:Y:S05]  /*0280*/  @P1 BRA `(.L_x_5) ;  /* 0x0000000000201947 */ /* 0x000fea0003800000 */
[----:B------:R-:W1:Y:S02]  /*0290*/  LDCU.64 UR4, c[0x0][0x348] ;  /* 0x00006900ff0477ac */ /* 0x000e640008000a00 */
[----:B-1----:R-:W-:Y:S02]  /*02a0*/  UIADD3 UR8, UP3, UPT, UR4, 0x80, URZ ;  /* 0x0000008004087890 */ /* 0x002fe4000ff7e0ff */
[----:B------:R-:W-:Y:S02]  /*02b0*/  UIADD3 UR4, UP2, UPT, UR4, 0x180, URZ ;  /* 0x0000018004047890 */ /* 0x000fe4000ff5e0ff */
[----:B------:R-:W-:Y:S02]  /*02c0*/  UIADD3.X UR9, UPT, UPT, URZ, UR5, URZ, UP3, !UPT ;  /* 0x00000005ff097290 */ /* 0x000fe40009ffe4ff */
[----:B------:R-:W-:-:S07]  /*02d0*/  UIADD3.X UR5, UPT, UPT, URZ, UR5, URZ, UP2, !UPT ;  /* 0x00000005ff057290 */ /* 0x000fce00097fe4ff */
[----:B------:R1:W-:Y:S02]  /*02e0*/  UTMACCTL.PF [UR8] ;  /* 0x00000000080079b9 */ /* 0x0003e40008040000 */
[----:B------:R1:W-:Y:S02]  /*02f0*/  UTMACCTL.PF [UR4] ;  /* 0x00000000040079b9 */ /* 0x0003e40008040000 */
[----:B-1----:R-:W-:Y:S01]  /*0300*/  NOP ;  /* 0x0000000000007918 */ /* 0x002fe20000000000 */
.L_x_5:
[----:B------:R-:W-:Y:S05]  /*0310*/  BSYNC.RECONVERGENT B0 ;  /* 0x0000000000007941 */ /* 0x000fea0003800200 */
.L_x_4:
[----:B------:R-:W-:Y:S04]  /*0320*/  BSSY.RECONVERGENT B0, `(.L_x_6) ;  /* 0x000000a000007945 */ /* 0x000fe80003800200 */
        /* <DEDUP_REMOVED lines=9> */
.L_x_7:
[----:B------:R-:W-:Y:S05]  /*03c0*/  BSYNC.RECONVERGENT B0 ;  /* 0x0000000000007941 */ /* 0x000fea0003800200 */
.L_x_6:
[----:B------:R-:W1:Y:S01]  /*03d0*/  LDCU.64 UR4, c[0x0][0x888] ;  /* 0x00011100ff0477ac */ /* 0x000e620008000a00 */
[----:B------:R-:W-:Y:S01]  /*03e0*/  PLOP3.LUT P0, PT, PT, PT, UP0, 0x80, 0x8 ;  /* 0x000000000008781c */ /* 0x000fe20003f0f008 */
[----:B------:R-:W-:-:S03]  /*03f0*/  UPLOP3.LUT UP3, UPT, UPT, UPT, UPT, 0x40, 0x4 ;  /* 0x000000000004789c */ /* 0x000fc60003f6e870 */
[----:B------:R-:W-:Y:S01]  /*0400*/  ISETP.NE.AND.EX P0, PT, RZ, UR7, PT, P0 ;  /* 0x00000007ff007c0c */ /* 0x000fe2000bf05300 */
[----:B-1----:R-:W-:-:S04]  /*0410*/  UISETP.NE.U32.AND UP2, UPT, UR4, URZ, UPT ;  /* 0x000000ff0400728c */ /* 0x002fc8000bf45070 */
[----:B------:R-:W-:-:S06]  /*0420*/  UISETP.NE.AND.EX UP2, UPT, UR5, URZ, UPT, UP2 ;  /* 0x000000ff0500728c */ /* 0x000fcc000bf45320 */
[----:B------:R-:W-:-:S13]  /*0430*/  PLOP3.LUT P1, PT, PT, PT, UP2, 0x80, 0x8 ;  /* 0x000000000008781c */ /* 0x000fda0003f2f028 */
[----:B------:R-:W-:Y:S05]  /*0440*/  @P1 BRA P0, `(.L_x_8) ;  /* 0x0000000000141947 */ /* 0x000fea0000000000 */
[----:B------:R-:W-:Y:S01]  /*0450*/  PLOP3.LUT P1, PT, PT, PT, UP1, 0x80, 0x8 ;  /* 0x000000000008781c */ /* 0x000fe20003f2f018 */
[----:B------:R-:W-:-:S12]  /*0460*/  UPLOP3.LUT UP3, UPT, UPT, UPT, UP2, 0x40, 0x4 ;  /* 0x000000000004789c */ /* 0x000fd80003f6e820 */
[----:B-----5:R-:W-:-:S13]  /*0470*/  @!P1 FSETP.EQ.AND P0, PT, R49, RZ, PT ;  /* 0x000000ff3100920b */ /* 0x020fda0003f02000 */
[----:B------:R-:W-:Y:S01]  /*0480*/  @!P1 VOTEU.ANY UP0, P0 ;  /* 0x0000000000ff9886 */ /* 0x000fe20000000100 */
[----:B------:R-:W-:-:S11]  /*0490*/  @!UP1 UPLOP3.LUT UP3, UPT, UPT, UPT, UP0, 0x80, 0x8 ;  /* 0x000000000008989c */ /* 0x000fd60003f6f000 */
.L_x_8:
[----:B------:R-:W1:Y:S01]  /*04a0*/  SHFL.IDX PT, R3, R98, RZ, 0x1f ;  /* 0x00001fff62037589 */ /* 0x000e6200000e0000 */
[----:B------:R-:W-:-:S04]  /*04b0*/  UISETP.NE.AND UP0, UPT, UR6, 0x2, UPT ;  /* 0x000000020600788c */ /* 0x000fc8000bf05270 */
[----:B------:R-:W-:Y:S01]  /*04c0*/  USEL UR13, URZ, 0x1, UP0 ;  /* 0x00000001ff0d7887 */ /* 0x000fe20008000000 */
[----:B-1----:R-:W-:-:S13]  /*04d0*/  ISETP.NE.AND P0, PT, R3, RZ, PT ;  /* 0x000000ff0300720c */ /* 0x002fda0003f05270 */
[----:B------:R-:W-:Y:S05]  /*04e0*/  @P0 BRA `(.L_x_9) ;  /* 0x0000000000580947 */ /* 0x000fea0003800000 */
[----:B------:R-:W1:Y:S01]  /*04f0*/  S2UR UR5, SR_CgaCtaId ;  /* 0x00000000000579c3 */ /* 0x000e620000008800 */
[----:B------:R-:W-:Y:S01]  /*0500*/  UMOV UR7, 0x400 ;  /* 0x0000040000077882 */ /* 0x000fe20000000000 */
[----:B------:R-:W-:Y:S01]  /*0510*/  UMOV UR4, 0x1 ;  /* 0x0000000100047882 */ /* 0x000fe20000000000 */
[----:B------:R-:W-:Y:S01]  /*0520*/  ELECT P0, URZ, PT ;  /* 0x0000000000ff782f */ /* 0x000fe20003800000 */
[----:B------:R-:W-:-:S04]  /*0530*/  UIADD3 UR8, UPT, UPT, -UR4, 0x100000, URZ ;  /* 0x0010000004087890 */ /* 0x000fc8000fffe1ff */
[----:B------:R-:W-:Y:S02]  /*0540*/  USHF.L.U32 UR9, UR8, 0xb, URZ ;  /* 0x0000000b08097899 */ /* 0x000fe400080006ff */
[----:B------:R-:W-:Y:S02]  /*0550*/  USHF.L.U32 UR8, UR8, 0x1, URZ ;  /* 0x0000000108087899 */ /* 0x000fe400080006ff */
[----:B-1----:R-:W-:Y:S01]  /*0560*/  ULEA UR5, UR5, UR7, 0x18 ;  /* 0x0000000705057291 */ /* 0x002fe2000f8ec0ff */
[----:B------:R-:W1:Y:S11]  /*0570*/  FENCE.VIEW.ASYNC.S ;  /* 0x00000000000073c6 */ /* 0x000e760000000000 */
[----:B-1----:R1:W2:Y:S01]  /*0580*/  SYNCS.EXCH.64 URZ, [UR5], UR8 ;  /* 0x0000000805ff75b2 */ /* 0x0022a20008000100 */
[----:B------:R1:W3:Y:S01]  /*0590*/  SYNCS.EXCH.64 URZ, [UR5+0x30], UR8 ;  /* 0x0000300805ff75b2 */ /* 0x0002e20008000100 */
[----:B------:R1:W4:Y:S01]  /*05a0*/  SYNCS.EXCH.64 URZ, [UR5+0x8], UR8 ;  /* 0x0000080805ff75b2 */ /* 0x0003220008000100 */
[----:B------:R1:W1:Y:S01]  /*05b0*/  SYNCS.EXCH.64 URZ, [UR5+0x38], UR8 ;  /* 0x0000380805ff75b2 */ /* 0x0002620008000100 */
        /* <DEDUP_REMOVED lines=8> */
[----:B------:R-:W-:Y:S01]  /*0640*/  NOP ;  /* 0x0000000000007918 */ /* 0x000fe20000000000 */
.L_x_9:
[----:B------:R-:W2:Y:S01]  /*0650*/  SHFL.IDX PT, R3, R98, RZ, 0x1f ;  /* 0x00001fff62037589 */ /* 0x000ea200000e0000 */
[----:B------:R-:W-:Y:S01]  /*0660*/  NOP ;  /* 0x0000000000007918 */ /* 0x000fe20000000000 */
[----:B--2---:R-:W-:-:S13]  /*0670*/  ISETP.NE.AND P0, PT, R3, 0x1, PT ;  /* 0x000000010300780c */ /* 0x004fda0003f05270 */
[----:B------:R-:W-:Y:S05]  /*0680*/  @P0 BRA `(.L_x_10) ;  /* 0x0000000000580947 */ /* 0x000fea0003800000 */
[----:B------:R-:W2:Y:S01]  /*0690*/  S2UR UR7, SR_CgaCtaId ;  /* 0x00000000000779c3 */ /* 0x000ea20000008800 */
[----:B-1----:R-:W-:Y:S01]  /*06a0*/  UMOV UR8, 0x400 ;  /* 0x0000040000087882 */ /* 0x002fe20000000000 */
[----:B------:R-:W-:Y:S01]  /*06b0*/  UMOV UR5, 0x20 ;  /* 0x0000002000057882 */ /* 0x000fe20000000000 */
[----:B------:R-:W-:Y:S01]  /*06c0*/  UMOV UR4, 0x80 ;  /* 0x0000008000047882 */ /* 0x000fe20000000000 */
[----:B------:R-:W-:Y:S01]  /*06d0*/  ELECT P0, URZ, PT ;  /* 0x0000000000ff782f */ /* 0x000fe20003800000 */
[----:B--2---:R-:W-:Y:S02]  /*06e0*/  ULEA UR7, UR7, UR8, 0x18 ;  /* 0x0000000807077291 */ /* 0x004fe4000f8ec0ff */
[----:B------:R-:W-:-:S04]  /*06f0*/  UIADD3 UR8, UPT, UPT, -UR5, 0x100000, URZ ;  /* 0x0010000005087890 */ /* 0x000fc8000fffe1ff */
[----:B------:R-:W-:Y:S02]  /*0700*/  USHF.L.U32 UR9, UR8, 0xb, URZ ;  /* 0x0000000b08097899 */ /* 0x000fe400080006ff */
[----:B------:R-:W-:Y:S02]  /*0710*/  USHF.L.U32 UR8, UR8, 0x1, URZ ;  /* 0x0000000108087899 */ /* 0x000fe400080006ff */
[----:B------:R-:W-:-:S04]  /*0720*/  UIADD3 UR4, UPT, UPT, -UR4, 0x100000, URZ ;  /* 0x0010000004047890 */ /* 0x000fc8000fffe1ff */
[----:B------:R-:W-:Y:S02]  /*0730*/  USHF.L.U32 UR5, UR4, 0xb, URZ ;  /* 0x0000000b04057899 */ /* 0x000fe400080006ff */
[----:B------:R-:W-:Y:S01]  /*0740*/  USHF.L.U32 UR4, UR4, 0x1, URZ ;  /* 0x0000000104047899 */ /* 0x000fe200080006ff */
[----:B------:R-:W1:Y:S03]  /*0750*/  FENCE.VIEW.ASYNC.S ;  /* 0x00000000000073c6 */ /* 0x000e660000000000 */
[----:B-1----:R2:W1:Y:S08]  /*0760*/  SYNCS.EXCH.64 URZ, [UR7+0x60], UR8 ;  /* 0x0000600807ff75b2 */ /* 0x0024700008000100 */
[----:B------:R2:W1:Y:S01]  /*0770*/  SYNCS.EXCH.64 URZ, [UR7+0x80], UR4 ;  /* 0x0000800407ff75b2 */ /* 0x0004620008000100 */
[----:B------:R2:W1:Y:S01]  /*0780*/  SYNCS.EXCH.64 URZ, [UR7+0x68], UR8 ;  /* 0x0000680807ff75b2 */ /* 0x0004620008000100 */
[----:B------:R2:W1:Y:S01]  /*0790*/  SYNCS.EXCH.64 URZ, [UR7+0x88], UR4 ;  /* 0x0000880407ff75b2 */ /* 0x0004620008000100 */
[----:B------:R2:W1:Y:S01]  /*07a0*/  SYNCS.EXCH.64 URZ, [UR7+0x70], UR8 ;  /* 0x0000700807ff75b2 */ /* 0x0004620008000100 */
[----:B------:R2:W1:Y:S01]  /*07b0*/  SYNCS.EXCH.64 URZ, [UR7+0x90], UR4 ;  /* 0x0000900407ff75b2 */ /* 0x0004620008000100 */
[----:B------:R2:W1:Y:S01]  /*07c0*/  SYNCS.EXCH.64 URZ, [UR7+0x78], UR8 ;  /* 0x0000780807ff75b2 */ /* 0x0004620008000100 */
[----:B------:R2:W1:Y:S02]  /*07d0*/  SYNCS.EXCH.64 URZ, [UR7+0x98], UR4 ;  /* 0x0000980407ff75b2 */ /* 0x0004640008000100 */
[----:B--2---:R-:W-:Y:S01]  /*07e0*/  NOP ;  /* 0x0000000000007918 */ /* 0x004fe20000000000 */
.L_x_10:
[----:B------:R-:W2:Y:S01]  /*07f0*/  SHFL.IDX PT, R3, R98, RZ, 0x1f ;  /* 0x00001fff62037589 */ /* 0x000ea200000e0000 */
[----:B------:R-:W-:Y:S01]  /*0800*/  NOP ;  /* 0x0000000000007918 */ /* 0x000fe20000000000 */
[----:B--2---:R-:W-:-:S13]  /*0810*/  ISETP.NE.AND P0, PT, R3, 0x3, PT ;  /* 0x000000030300780c */ /* 0x004fda0003f05270 */
[----:B------:R-:W-:Y:S05]  /*0820*/  @P0 BRA `(.L_x_11) ;  /* 0x0000000000300947 */ /* 0x000fea0003800000 */
[----:B-1----:R-:W1:Y:S01]  /*0830*/  S2UR UR5, SR_CgaCtaId ;  /* 0x00000000000579c3 */ /* 0x002e620000008800 */
        /* <DEDUP_REMOVED lines=8> */
[----:B-1----:R2:W1:Y:S01]  /*08c0*/  SYNCS.EXCH.64 URZ, [UR5+0xa0], UR8 ;  /* 0x0000a00805ff75b2 */ /* 0x0024620008000100 */
[----:B------:R2:W1:Y:S02]  /*08d0*/  SYNCS.EXCH.64 URZ, [UR5+0xa8], UR8 ;  /* 0x0000a80805ff75b2 */ /* 0x0004640008000100 */
[----:B--2---:R-:W-:Y:S01]  /*08e0*/  NOP ;  /* 0x0000000000007918 */ /* 0x004fe20000000000 */
.L_x_11:
[----:B------:R-:W2:Y:S01]  /*08f0*/  SHFL.IDX PT, R3, R98, RZ, 0x1f ;  /* 0x00001fff62037589 */ /* 0x000ea200000e0000 */
[----:B------:R-:W-:Y:S01]  /*0900*/  NOP ;  /* 0x0000000000007918 */ /* 0x000fe20000000000 */
[----:B--2---:R-:W-:-:S13]  /*0910*/  ISETP.NE.AND P0, PT, R3, 0x4, PT ;  /* 0x000000040300780c */ /* 0x004fda0003f05270 */
[----:B------:R-:W-:Y:S05]  /*0920*/  @P0 BRA `(.L_x_12) ;  /* 0x00000000004c0947 */ /* 0x000fea0003800000 */
[----:B-1----:R-:W1:Y:S01]  /*0930*/  S2UR UR5, SR_CgaCtaId ;  /* 0x00000000000579c3 */ /* 0x002e620000008800 */
[----:B------:R-:W-:Y:S01]  /*0940*/  UMOV UR8, 0xe0 ;  /* 0x000000e000087882 */ /* 0x000fe20000000000 */
[----:B------:R-:W-:Y:S01]  /*0950*/  UMOV UR7, 0x400 ;  /* 0x0000040000077882 */ /* 0x000fe20000000000 */
[----:B------:R-:W-:Y:S01]  /*0960*/  USEL UR8, UR8, 0x100, UP3 ;  /* 0x0000010008087887 */ /* 0x000fe20009800000 */
[----:B------:R-:W-:Y:S01]  /*0970*/  UMOV UR4, 0x1 ;  /* 0x0000000100047882 */ /* 0x000fe20000000000 */
[----:B------:R-:W-:Y:S01]  /*0980*/  ELECT P0, URZ, PT ;  /* 0x0000000000ff782f */ /* 0x000fe20003800000 */
[----:B------:R-:W-:-:S04]  /*0990*/  UIADD3 UR10, UPT, UPT, -UR4, 0x100000, URZ ;  /* 0x00100000040a7890 */ /* 0x000fc8000fffe1ff */
[----:B------:R-:W-:Y:S02]  /*09a0*/  USHF.L.U32 UR11, UR10, 0xb, URZ ;  /* 0x0000000b0a0b7899 */ /* 0x000fe400080006ff */
[----:B------:R-:W-:Y:S02]  /*09b0*/  USHF.L.U32 UR10, UR10, 0x1, URZ ;  /* 0x000000010a0a7899 */ /* 0x000fe400080006ff */
[----:B------:R-:W-:-:S04]  /*09c0*/  UIADD3 UR8, UPT, UPT, -UR8, 0x100000, URZ ;  /* 0x0010000008087890 */ /* 0x000fc8000fffe1ff */
[----:B------:R-:W-:Y:S02]  /*09d0*/  USHF.L.U32 UR9, UR8, 0xb, URZ ;  /* 0x0000000b08097899 */ /* 0x000fe400080006ff */
[----:B------:R-:W-:Y:S02]  /*09e0*/  USHF.L.U32 UR8, UR8, 0x1, URZ ;  /* 0x0000000108087899 */ /* 0x000fe400080006ff */
[----:B-1----:R-:W-:Y:S01]  /*09f0*/  ULEA UR5, UR5, UR7, 0x18 ;  /* 0x0000000705057291 */ /* 0x002fe2000f8ec0ff */
[----:B------:R-:W1:Y:S11]  /*0a00*/  FENCE.VIEW.ASYNC.S ;  /* 0x00000000000073c6 */ /* 0x000e760000000000 */
[----:B-1----:R2:W1:Y:S01]  /*0a10*/  SYNCS.EXCH.64 URZ, [UR5+0xb0], UR10 ;  /* 0x0000b00a05ff75b2 */ /* 0x0024620008000100 */
[----:B------:R2:W1:Y:S01]  /*0a20*/  SYNCS.EXCH.64 URZ, [UR5+0xc0], UR8 ;  /* 0x0000c00805ff75b2 */ /* 0x0004620008000100 */
[----:B------:R2:W1:Y:S01]  /*0a30*/  SYNCS.EXCH.64 URZ, [UR5+0xb8], UR10 ;  /* 0x0000b80a05ff75b2 */ /* 0x0004620008000100 */
[----:B------:R2:W1:Y:S02]  /*0a40*/  SYNCS.EXCH.64 URZ, [UR5+0xc8], UR8 ;  /* 0x0000c80805ff75b2 */ /* 0x0004640008000100 */
[----:B--2---:R-:W-:Y:S01]  /*0a50*/  NOP ;  /* 0x0000000000007918 */ /* 0x004fe20000000000 */
.L_x_12:
        /* <DEDUP_REMOVED lines=26> */
.L_x_13:
        /* <DEDUP_REMOVED lines=18> */
.L_x_14:
[----:B-1----:R-:W1:Y:S01]  /*0d20*/  S2UR UR5, SR_CTAID.X ;  /* 0x00000000000579c3 */ /* 0x002e620000002500 */
[----:B------:R-:W-:-:S05]  /*0d30*/  CS2R.32 R93, SR_CgaSize ;  /* 0x00000000005d7805 */ /* 0x000fca0000008a00 */
[----:B------:R-:W-:-:S05]  /*0d40*/  IMAD R93, R93, -0xa0, RZ ;  /* 0xffffff605d5d7824 */ /* 0x000fca00078e02ff */
[----:B------:R-:W-:-:S14]  /*0d50*/  R2UR UR8, R93 ;  /* 0x000000005d0872ca */ /* 0x000fdc00000e0000 */
[----:B------:R-:W2:Y:S01]  /*0d60*/  LDCU UR8, c[0x0][UR8+0x2b0] ;  /* 0x00005600080877ac */ /* 0x000ea20008000800 */
[----:B------:R-:W-:Y:S01]  /*0d70*/  NOP ;  /* 0x0000000000007918 */ /* 0x000fe20000000000 */
[----:B------:R-:W-:-:S05]  /*0d80*/  CS2R.32 R93, SR_CgaSize ;  /* 0x00000000005d7805 */ /* 0x000fca0000008a00 */
[----:B------:R-:W-:-:S05]  /*0d90*/  IMAD R93, R93, -0xa0, RZ ;  /* 0xffffff605d5d7824 */ /* 0x000fca00078e02ff */
[----:B------:R-:W-:-:S14]  /*0da0*/  R2UR UR7, R93 ;  /* 0x000000005d0772ca */ /* 0x000fdc00000e0000 */
[----:B------:R-:W3:Y:S01]  /*0db0*/  LDCU UR7, c[0x0][UR7+0x2b4] ;  /* 0x00005680070777ac */ /* 0x000ee20008000800 */
[----:B------:R-:W4:Y:S08]  /*0dc0*/  S2UR UR4, SR_CTAID.Y ;  /* 0x00000000000479c3 */ /* 0x000f300000002600 */
[----:B------:R-:W3:Y:S01]  /*0dd0*/  LDC R13, c[0x0][0xb24] ;  /* 0x0002c900ff0d7b82 */ /* 0x000ee20000000800 */
[----:B-1----:R-:W-:-:S02]  /*0de0*/  I2FP.F32.U32 R93, UR5 ;  /* 0x00000005005d7c45 */ /* 0x002fc40008201000 */
[----:B------:R-:W-:-:S05]  /*0df0*/  CS2R.32 R4, SR_CgaSize ;  /* 0x0000000000047805 */ /* 0x000fca0000008a00 */
[----:B------:R-:W-:-:S06]  /*0e00*/  IMAD R4, R4, -0xa0, RZ ;  /* 0xffffff6004047824 */ /* 0x000fcc00078e02ff */
[----:B------:R-:W1:Y:S01]  /*0e10*/  LDC R4, c[0x0][R4+0x2a0] ;  /* 0x0000a80004047b82 */ /* 0x000e620000000800 */
[----:B--2---:R-:W-:Y:S01]  /*0e20*/  FMUL R93, R93, UR8 ;  /* 0x000000085d5d7c20 */ /* 0x004fe20008400000 */
[----:B----4-:R-:W-:Y:S02]  /*0e30*/  I2FP.F32.U32 R92, UR4 ;  /* 0x00000004005c7c45 */ /* 0x010fe40008201000 */
[----:B------:R-:W-:-:S05]  /*0e40*/  CS2R.32 R3, SR_CgaSize ;  /* 0x0000000000037805 */ /* 0x000fca0000008a00 */
[----:B------:R-:W-:-:S06]  /*0e50*/  IMAD R3, R3, -0xa0, RZ ;  /* 0xffffff6003037824 */ /* 0x000fcc00078e02ff */
[----:B------:R-:W2:Y:S01]  /*0e60*/  LDC R3, c[0x0][R3+0x2a4] ;  /* 0x0000a90003037b82 */ /* 0x000ea20000000800 */
[----:B------:R-:W4:Y:S01]  /*0e70*/  F2I.U32.TRUNC.NTZ R93, R93 ;  /* 0x0000005d005d7305 */ /* 0x000f22000020f000 */
[----:B---3--:R-:W-:-:S06]  /*0e80*/  FMUL R92, R92, UR7 ;  /* 0x000000075c5c7c20 */ /* 0x008fcc0008400000 */
[----:B------:R-:W-:Y:S01]  /*0e90*/  BAR.SYNC.DEFER_BLOCKING 0x0 ;  /* 0x0000000000007b1d */ /* 0x000fe20000010000 */
[----:B------:R-:W-:-:S05]  /*0ea0*/  ISETP.GE.AND P0, PT, R13, 0x1, PT ;  /* 0x000000010d00780c */ /* 0x000fca0003f06270 */
[----:B------:R-:W3:Y:S02]  /*0eb0*/  F2I.U32.TRUNC.NTZ R92, R92 ;  /* 0x0000005c005c7305 */ /* 0x000ee4000020f000 */
[----:B------:R-:W2:Y:S01]  /*0ec0*/  S2UR UR44, SR_CTAID.Z ;  /* 0x00000000002c79c3 */ /* 0x000ea20000002700 */
[----:B----4-:R-:W-:-:S05]  /*0ed0*/  IADD3 R93, PT, PT, -R93, RZ, RZ ;  /* 0x000000ff5d5d7210 */ /* 0x010fca0007ffe1ff */
[----:B-1----:R-:W-:Y:S01]  /*0ee0*/  IMAD R93, R4, R93, UR5 ;  /* 0x00000005045d7e24 */ /* 0x002fe2000f8e025d */
[----:B------:R-:W-:Y:S02]  /*0ef0*/  MOV R4, UR5 ;  /* 0x0000000500047c02 */ /* 0x000fe40008000f00 */
[----:B---3--:R-:W-:-:S05]  /*0f00*/  IADD3 R92, PT, PT, -R92, RZ, RZ ;  /* 0x000000ff5c5c7210 */ /* 0x008fca0007ffe1ff */
[----:B--2---:R-:W-:Y:S01]  /*0f10*/  IMAD R92, R3, R92, UR4 ;  /* 0x00000004035c7e24 */ /* 0x004fe2000f8e025c */
[----:B------:R-:W-:Y:S01]  /*0f20*/  MOV R3, UR4 ;  /* 0x0000000400037c02 */ /* 0x000fe20008000f00 */
[----:B------:R-:W-:Y:S06]  /*0f30*/  @!P0 BRA `(.L_x_15) ;  /* 0x0000000000b88947 */ /* 0x000fec0003800000 */
[----:B------:R-:W1:Y:S01]  /*0f40*/  LDC.64 R8, c[0x0][0xb18] ;  /* 0x0002c600ff087b82 */ /* 0x000e620000000a00 */
[----:B------:R-:W-:-:S07]  /*0f50*/  ISETP.NE.AND P0, PT, R13, 0x1, PT ;  /* 0x000000010d00780c */ /* 0x000fce0003f05270 */
[----:B------:R-:W2:Y:S08]  /*0f60*/  LDC R12, c[0x0][0xb0c] ;  /* 0x0002c300ff0c7b82 */ /* 0x000eb00000000800 */
[----:B------:R-:W3:Y:S08]  /*0f70*/  LDC R15, c[0x0][0x370] ;  /* 0x0000dc00ff0f7b82 */ /* 0x000ef00000000800 */
[----:B------:R-:W4:Y:S01]  /*0f80*/  LDC R14, c[0x0][0x374] ;  /* 0x0000dd00ff0e7b82 */ /* 0x000f220000000800 */
[----:B-1----:R-:W-:-:S07]  /*0f90*/  ISETP.NE.AND P1, PT, R8, 0x1, PT ;  /* 0x000000010800780c */ /* 0x002fce0003f25270 */
[----:B------:R-:W3:Y:S01]  /*0fa0*/  LDC.64 R10, c[0x0][0xb10] ;  /* 0x0002c400ff0a7b82 */ /* 0x000ee20000000a00 */
[----:B--2---:R-:W-:-:S07]  /*0fb0*/  ISETP.NE.AND P2, PT, R12, 0x1, PT ;  /* 0x000000010c00780c */ /* 0x004fce0003f45270 */
[----:B------:R-:W1:Y:S08]  /*0fc0*/  LDC R5, c[0x0][0xb20] ;  /* 0x0002c800ff057b82 */ /* 0x000e700000000800 */
[----:B------:R-:W2:Y:S01]  /*0fd0*/  LDC.64 R6, c[0x0][0xb28] ;  /* 0x0002ca00ff067b82 */ /* 0x000ea20000000a00 */
[----:B----4-:R-:W-:-:S04]  /*0fe0*/  IMAD.HI.U32 R16, R14, R9, RZ ;  /* 0x000000090e107227 */ /* 0x010fc800078e00ff */
[----:B------:R-:W-:-:S04]  /*0ff0*/  IMAD.HI.U32 R9, R3, R9, RZ ;  /* 0x0000000903097227 */ /* 0x000fc800078e00ff */
[----:B---3--:R-:W-:-:S05]  /*1000*/  IMAD.HI.U32 R17, R15, R10, RZ ;  /* 0x0000000a0f117227 */ /* 0x008fca00078e00ff */
[----:B------:R-:W-:Y:S01]  /*1010*/  @P2 SHF.R.U32.HI R15, RZ, R11, R17 ;  /* 0x0000000bff0f2219 */ /* 0x000fe20000011611 */
[----:B------:R-:W-:Y:S01]  /*1020*/  IMAD.HI.U32 R17, R4, R10, RZ ;  /* 0x0000000a04117227 */ /* 0x000fe200078e00ff */
[-C--:B-1----:R-:W-:Y:S02]  /*1030*/  @P1 SHF.R.U32.HI R14, RZ, R5.reuse, R16 ;  /* 0x00000005ff0e1219 */ /* 0x082fe40000011610 */
[----:B------:R-:W-:Y:S02]  /*1040*/  SHF.R.U32.HI R9, RZ, R5, R9 ;  /* 0x00000005ff097219 */ /* 0x000fe40000011609 */
[----:B------:R-:W-:Y:S02]  /*1050*/  SHF.R.U32.HI R17, RZ, R11, R17 ;  /* 0x0000000bff117219 */ /* 0x000fe40000011611 */
[----:B------:R-:W-:Y:S01]  /*1060*/  SEL R9, R3, R9, !P1 ;  /* 0x0000000903097207 */ /* 0x000fe20004800000 */
[----:B--2---:R-:W-:Y:S01]  /*1070*/  IMAD.HI.U32 R16, R14, R6, RZ ;  /* 0x000000060e107227 */ /* 0x004fe200078e00ff */
[----:B------:R-:W-:-:S03]  /*1080*/  SEL R17, R4, R17, !P2 ;  /* 0x0000001104117207 */ /* 0x000fc60005000000 */
[----:B------:R-:W-:Y:S01]  /*1090*/  IMAD.HI.U32 R10, R15, R6, RZ ;  /* 0x000000060f0a7227 */ /* 0x000fe200078e00ff */
[----:B------:R-:W-:-:S04]  /*10a0*/  @P0 SHF.R.U32.HI R14, RZ, R7, R16 ;  /* 0x00000007ff0e0219 */ /* 0x000fc80000011610 */
[----:B------:R-:W-:Y:S01]  /*10b0*/  @P0 SHF.R.U32.HI R15, RZ, R7, R10 ;  /* 0x00000007ff0f0219 */ /* 0x000fe2000001160a */
[----:B------:R-:W-:-:S04]  /*10c0*/  IMAD R14, R14, R13, RZ ;  /* 0x0000000d0e0e7224 */ /* 0x000fc800078e02ff */
[----:B------:R-:W-:Y:S01]  /*10d0*/  IMAD R5, R15, R13, RZ ;  /* 0x0000000d0f057224 */ /* 0x000fe200078e02ff */
[----:B------:R-:W-:-:S04]  /*10e0*/  ISETP.GE.AND P1, PT, R9, R14, PT ;  /* 0x0000000e0900720c */ /* 0x000fc80003f26270 */
[----:B------:R-:W-:Y:S01]  /*10f0*/  ISETP.GE.OR P1, PT, R17, R5, P1 ;  /* 0x000000051100720c */ /* 0x000fe20000f26670 */
[----:B------:R-:W-:-:S05]  /*1100*/  IMAD.HI.U32 R5, R9, R6, RZ ;  /* 0x0000000609057227 */ /* 0x000fca00078e00ff */
[----:B------:R-:W-:-:S04]  /*1110*/  SHF.R.U32.HI R5, RZ, R7, R5 ;  /* 0x00000007ff057219 */ /* 0x000fc80000011605 */
[----:B------:R-:W-:-:S03]  /*1120*/  SEL R5, R9, R5, !P0 ;  /* 0x0000000509057207 */ /* 0x000fc60004000000 */
[----:B------:R-:W-:Y:S01]  /*1130*/  @!P1 IMAD.HI.U32 R10, R17, R6, RZ ;  /* 0x00000006110a9227 */ /* 0x000fe200078e00ff */
[----:B------:R-:W-:-:S04]  /*1140*/  IADD3 R6, PT, PT, -R5, RZ, RZ ;  /* 0x000000ff05067210 */ /* 0x000fc80007ffe1ff */
[----:B------:R-:W-:Y:S01]  /*1150*/  @!P1 SHF.R.U32.HI R7, RZ, R7, R10 ;  /* 0x00000007ff079219 */ /* 0x000fe2000001160a */
[----:B------:R-:W-:Y:S01]  /*1160*/  IMAD R6, R13, R6, R9 ;  /* 0x000000060d067224 */ /* 0x000fe200078e0209 */
[----:B------:R-:W-:Y:S02]  /*1170*/  IADD3 R10, PT, PT, -R9, RZ, RZ ;  /* 0x000000ff090a7210 */ /* 0x000fe40007ffe1ff */
[----:B------:R-:W-:-:S03]  /*1180*/  @!P1 SEL R7, R17, R7, !P0 ;  /* 0x0000000711079207 */ /* 0x000fc60004000000 */
[----:B------:R-:W-:Y:S02]  /*1190*/  IMAD R3, R8, R10, R3 ;  /* 0x0000000a08037224 */ /* 0x000fe400078e0203 */
[--C-:B------:R-:W-:Y:S02]  /*11a0*/  @!P1 IMAD.IADD R5, R5, 0x1, -R7.reuse ;  /* 0x0000000105059824 */ /* 0x100fe400078e0a07 */
[----:B------:R-:W-:Y:S01]  /*11b0*/  @!P1 IMAD R7, R6, R15, R7 ;  /* 0x0000000f06079224 */ /* 0x000fe200078e0207 */
[----:B------:R-:W-:Y:S01]  /*11c0*/  IADD3 R6, PT, PT, -R17, RZ, RZ ;  /* 0x000000ff11067210 */ /* 0x000fe20007ffe1ff */
[----:B------:R-:W-:Y:S02]  /*11d0*/  @!P1 IMAD R9, R5, R13, R17 ;  /* 0x0000000d05099224 */ /* 0x000fe400078e0211 */
[----:B------:R-:W-:Y:S02]  /*11e0*/  @!P1 IMAD.MOV.U32 R17, RZ, RZ, R7 ;  /* 0x000000ffff119224 */ /* 0x000fe400078e0007 */
[----:B------:R-:W-:-:S02]  /*11f0*/  IMAD R4, R12, R6, R4 ;  /* 0x000000060c047224 */ /* 0x000fc400078e0204 */
[----:B------:R-:W-:Y:S02]  /*1200*/  IMAD R3, R9, R8, R3 ;  /* 0x0000000809037224 */ /* 0x000fe400078e0203 */
[----:B------:R-:W-:Y:S02]  /*1210*/  IMAD R4, R17, R12, R4 ;  /* 0x0000000c11047224 */ /* 0x000fe400078e0204 */
.L_x_15:
[----:B------:R-:W1:Y:S01]  /*1220*/  LDCU UR4, c[0x0][0xb30] ;  /* 0x00016600ff0477ac */ /* 0x000e620008000800 */
[----:B------:R-:W2:Y:S08]  /*1230*/  S2UR UR37, SR_CgaCtaId ;  /* 0x00000000002579c3 */ /* 0x000eb00000008800 */
[----:B------:R-:W3:Y:S01]  /*1240*/  LDC R40, c[0x0][0xb24] ;  /* 0x0002c900ff287b82 */ /* 0x000ee20000000800 */
[----:B-1----:R-:W-:-:S09]  /*1250*/  UISETP.NE.AND UP0, UPT, UR4, 0x1, UPT ;  /* 0x000000010400788c */ /* 0x002fd2000bf05270 */
[----:B--2---:R-:W-:Y:S05]  /*1260*/  BRA.U UP0, `(.L_x_16) ;  /* 0x0000000100407547 */ /* 0x004fea000b800000 */
[----:B------:R-:W1:Y:S08]  /*1270*/  LDC.64 R8, c[0x0][0xb10] ;  /* 0x0002c400ff087b82 */ /* 0x000e700000000a00 */
[----:B------:R-:W2:Y:S08]  /*1280*/  LDC.64 R6, c[0x0][0xb18] ;  /* 0x0002c600ff067b82 */ /* 0x000eb00000000a00 */
[----:B------:R-:W4:Y:S08]  /*1290*/  LDC R5, c[0x0][0xb20] ;  /* 0x0002c800ff057b82 */ /* 0x000f300000000800 */
[----:B------:R-:W3:Y:S01]  /*12a0*/  LDC R10, c[0x0][0xb0c] ;  /* 0x0002c300ff0a7b82 */ /* 0x000ee20000000800 */
[----:B-1----:R-:W-:-:S05]  /*12b0*/  IMAD.HI.U32 R8, R4, R8, RZ ;  /* 0x0000000804087227 */ /* 0x002fca00078e00ff */
[----:B------:R-:W-:Y:S01]  /*12c0*/  SHF.R.U32.HI R8, RZ, R9, R8 ;  /* 0x00000009ff087219 */ /* 0x000fe20000011608 */
[----:B--2---:R-:W-:Y:S01]  /*12d0*/  IMAD.HI.U32 R7, R3, R7, RZ ;  /* 0x0000000703077227 */ /* 0x004fe200078e00ff */
[----:B------:R-:W-:-:S04]  /*12e0*/  ISETP.NE.AND P0, PT, R6, 0x1, PT ;  /* 0x000000010600780c */ /* 0x000fc80003f05270 */
[----:B----4-:R-:W-:-:S04]  /*12f0*/  SHF.R.U32.HI R5, RZ, R5, R7 ;  /* 0x00000005ff057219 */ /* 0x010fc80000011607 */
[----:B------:R-:W-:Y:S02]  /*1300*/  SEL R5, R3, R5, !P0 ;  /* 0x0000000503057207 */ /* 0x000fe40004000000 */
[----:B---3--:R-:W-:-:S04]  /*1310*/  ISETP.NE.AND P1, PT, R10, 0x1, PT ;  /* 0x000000010a00780c */ /* 0x008fc80003f25270 */
[----:B------:R-:W-:-:S05]  /*1320*/  SEL R8, R4, R8, !P1 ;  /* 0x0000000804087207 */ /* 0x000fca0004800000 */
[----:B------:R-:W-:Y:S02]  /*1330*/  IMAD.IADD R7, R5, 0x1, -R8 ;  /* 0x0000000105077824 */ /* 0x000fe400078e0a08 */
[----:B------:R-:W-:Y:S02]  /*1340*/  IMAD.IADD R5, R8, 0x1, -R5 ;  /* 0x0000000108057824 */ /* 0x000fe400078e0a05 */
[----:B------:R-:W-:Y:S02]  /*1350*/  IMAD R4, R7, R10, R4 ;  /* 0x0000000a07047224 */ /* 0x000fe400078e0204 */
[----:B------:R-:W-:Y:S02]  /*1360*/  IMAD R3, R5, R6, R3 ;  /* 0x0000000605037224 */ /* 0x000fe400078e0203 */
.L_x_16:
[----:B------:R-:W-:Y:S01]  /*1370*/  BAR.SYNC.DEFER_BLOCKING 0x0 ;  /* 0x0000000000007b1d */ /* 0x000fe20000010000 */
[----:B------:R-:W-:Y:S01]  /*1380*/  UISETP.NE.AND UP0, UPT, UR6, 0x2, UPT ;  /* 0x000000020600788c */ /* 0x000fe2000bf05270 */
[----:B------:R-:W-:Y:S02]  /*1390*/  ISETP.NE.OR P5, PT, R2, 0x2, !P5 ;  /* 0x000000020200780c */ /* 0x000fe40006fa5670 */
[----:B------:R-:W-:-:S06]  /*13a0*/  LOP3.LUT R2, R0, 0x1f, RZ, 0xc0, !PT ;  /* 0x0000001f00027812 */ /* 0x000fcc00078ec0ff */
[----:B------:R-:W-:Y:S05]  /*13b0*/  BRA.U UP0, `(.L_x_17) ;  /* 0x0000001100987547 */ /* 0x000fea000b800000 */
[----:B------:R-:W1:Y:S01]  /*13c0*/  LDCU UR13, c[0x0][0x38c] ;  /* 0x00007180ff0d77ac */ /* 0x000e620008000800 */
[----:B------:R-:W2:Y:S01]  /*13d0*/  LDC R8, c[0x0][0x370] ;  /* 0x0000dc00ff087b82 */ /* 0x000ea20000000800 */
[----:B------:R-:W-:Y:S01]  /*13e0*/  HFMA2 R14, -RZ, RZ, 0, 0 ;  /* 0x00000000ff0e7431 */ /* 0x000fe200000001ff */
[----:B------:R-:W-:Y:S01]  /*13f0*/  ISETP.EQ.OR P4, PT, R2, RZ, P5 ;  /* 0x000000ff0200720c */ /* 0x000fe20002f82670 */
[----:B------:R-:W-:Y:S01]  /*1400*/  IMAD.MOV.U32 R15, RZ, RZ, 0x1 ;  /* 0x00000001ff0f7424 */ /* 0x000fe200078e00ff */
[----:B------:R-:W-:Y:S01]  /*1410*/  CS2R R12, SRZ ;  /* 0x00000000000c7805 */ /* 0x000fe2000001ff00 */
[----:B------:R-:W-:Y:S01]  /*1420*/  IMAD.MOV.U32 R11, RZ, RZ, 0x1 ;  /* 0x00000001ff0b7424 */ /* 0x000fe200078e00ff */
[----:B------:R-:W4:Y:S02]  /*1430*/  LDCU.64 UR22, c[0x0][0x348] ;  /* 0x00006900ff1677ac */ /* 0x000f240008000a00 */
[----:B------:R-:W2:Y:S01]  /*1440*/  LDC R0, c[0x0][0x374] ;  /* 0x0000dd00ff007b82 */ /* 0x000ea20000000800 */
[----:B------:R-:W-:Y:S01]  /*1450*/  UMOV UR6, URZ ;  /* 0x000000ff00067c82 */ /* 0x000fe20008000000 */
[----:B-1----:R-:W-:-:S04]  /*1460*/  UIADD3 UR5, UPT, UPT, UR13, 0x3f, URZ ;  /* 0x0000003f0d057890 */ /* 0x002fc8000fffe0ff */
[----:B------:R-:W-:-:S04]  /*1470*/  USHF.R.S32.HI UR4, URZ, 0x1f, UR5 ;  /* 0x0000001fff047899 */ /* 0x000fc80008011405 */
[----:B------:R-:W-:-:S04]  /*1480*/  ULEA.HI UR4, UR4, UR5, URZ, 0x6 ;  /* 0x0000000504047291 */ /* 0x000fc8000f8f30ff */
[----:B------:R-:W-:Y:S02]  /*1490*/  USHF.R.S32.HI UR15, URZ, 0x6, UR4 ;  /* 0x00000006ff0f7899 */ /* 0x000fe40008011404 */
[----:B------:R-:W-:Y:S02]  /*14a0*/  UIADD3 UR4, UPT, UPT, UR13, -0x1, URZ ;  /* 0xffffffff0d047890 */ /* 0x000fe4000fffe0ff */
[----:B------:R-:W-:Y:S02]  /*14b0*/  UISETP.LT.U32.AND UP0, UPT, UR15, 0x6, UPT ;  /* 0x000000060f00788c */ /* 0x000fe4000bf01070 */
[----:B------:R-:W-:Y:S02]  /*14c0*/  UISETP.GE.U32.AND UP1, UPT, UR4, -0x7f, UPT ;  /* 0xffffff810400788c */ /* 0x000fe4000bf26070 */
[----:B------:R-:W-:Y:S02]  /*14d0*/  USEL UR14, UR15, 0x6, UP0 ;  /* 0x000000060f0e7887 */ /* 0x000fe40008000000 */
[----:B------:R-:W-:-:S02]  /*14e0*/  UIADD3 UR13, UPT, UPT, UR13, 0x7e, URZ ;  /* 0x0000007e0d0d7890 */ /* 0x000fc4000fffe0ff */
[----:B------:R-:W-:Y:S02]  /*14f0*/  UIADD3 UR5, UPT, UPT, UR14, -0x1, URZ ;  /* 0xffffffff0e057890 */ /* 0x000fe4000fffe0ff */
[----:B------:R-:W-:-:S03]  /*1500*/  UIADD3 UR7, UPT, UPT, UR15, -UR14, URZ ;  /* 0x8000000e0f077290 */ /* 0x000fc6000fffe0ff */
[----:B------:R-:W-:-:S04]  /*1510*/  @UP1 UIADD3 UR5, UPT, UPT, UR14, URZ, URZ ;  /* 0x000000ff0e051290 */ /* 0x000fc8000fffe0ff */
[----:B----4-:R-:W-:-:S12]  /*1520*/  UIADD3 UR5, UPT, UPT, UR5, 0x1, URZ ;  /* 0x0000000105057890 */ /* 0x010fd8000fffe0ff */
.L_x_35:
[----:B------:R-:W-:Y:S01]  /*1530*/  UISETP.NE.AND UP0, UPT, UR37, URZ, UPT ;  /* 0x000000ff2500728c */ /* 0x000fe2000bf05270 */
[----:B------:R-:W1:Y:S08]  /*1540*/  S2UR UR37, SR_CgaCtaId ;  /* 0x00000000002579c3 */ /* 0x000e700000008800 */
[----:B------:R-:W-:Y:S05]  /*1550*/  BRA.U UP0, `(.L_x_18) ;  /* 0x0000000100347547 */ /* 0x000fea000b800000 */
[----:B------:R-:W4:Y:S01]  /*1560*/  S2R R2, SR_CgaCtaId ;  /* 0x0000000000027919 */ /* 0x000f220000008800 */
[----:B------:R-:W-:-:S04]  /*1570*/  MOV R5, 0x400 ;  /* 0x0000040000057802 */ /* 0x000fc80000000f00 */
[----:B----4-:R-:W-:Y:S02]  /*1580*/  LEA R2, R2, R5, 0x18 ;  /* 0x0000000502027211 */ /* 0x010fe400078ec0ff */
[----:B------:R-:W-:-:S03]  /*1590*/  SHF.L.U32 R5, R11, 0x1f, RZ ;  /* 0x0000001f0b057819 */ /* 0x000fc600000006ff */
[----:B------:R-:W-:-:S04]  /*15a0*/  IMAD R2, R12, 0x8, R2 ;  /* 0x000000080c027824 */ /* 0x000fc800078e0202 */
[----:B------:R-:W4:Y:S02]  /*15b0*/  SYNCS.PHASECHK.TRANS64.TRYWAIT P0, [R2+URZ+0x120], R5 ;  /* 0x00012005020075a7 */ /* 0x000f2400080011ff */
[----:B----4-:R-:W-:Y:S05]  /*15c0*/  @!P0 BRA `(.L_x_19) ;  /* 0x0000007800908947 */ /* 0x010fea0003800000 */
.L_x_135:
[----:B------:R-:W-:Y:S01]  /*15d0*/  VIADD R12, R12, 0x1 ;  /* 0x000000010c0c7836 */ /* 0x000fe20000000000 */
[----:B------:R4:W-:Y:S04]  /*15e0*/  SYNCS.ARRIVE.TRANS64.A1T0 RZ, [R2+URZ+0x110], RZ ;  /* 0x000110ff02ff79a7 */ /* 0x0009e800081000ff */
[----:B------:R-:W-:-:S04]  /*15f0*/  ISETP.NE.AND P0, PT, R12, 0x2, PT ;  /* 0x000000020c00780c */ /* 0x000fc80003f05270 */
[----:B------:R-:W-:Y:S02]  /*1600*/  SEL R12, R12, RZ, P0 ;  /* 0x000000ff0c0c7207 */ /* 0x000fe40000000000 */
[----:B----4-:R-:W-:-:S04]  /*1610*/  SEL R2, RZ, 0x1, P0 ;  /* 0x00000001ff027807 */ /* 0x010fc80000000000 */
[----:B------:R-:W-:-:S07]  /*1620*/  LOP3.LUT R11, R11, R2, RZ, 0x3c, !PT ;  /* 0x000000020b0b7212 */ /* 0x000fce00078e3cff */
.L_x_18:
[----:B------:R-:W-:Y:S01]  /*1630*/  UMOV UR4, 0x400 ;  /* 0x0000040000047882 */ /* 0x000fe20000000000 */
[----:B------:R-:W-:Y:S01]  /*1640*/  SHF.L.U32 R2, R15, 0x1f, RZ ;  /* 0x0000001f0f027819 */ /* 0x000fe200000006ff */
[----:B-1----:R-:W-:Y:S01]  /*1650*/  ULEA UR4, UR37, UR4, 0x18 ;  /* 0x0000000425047291 */ /* 0x002fe2000f8ec0ff */
[----:B------:R-:W-:Y:S01]  /*1660*/  R2UR UR43, R4 ;  /* 0x00000000042b72ca */ /* 0x000fe200000e0000 */
[----:B------:R-:W-:Y:S01]  /*1670*/  UISETP.GE.U32.AND UP0, UPT, UR13, 0x7f, UPT ;  /* 0x0000007f0d00788c */ /* 0x000fe2000bf06070 */
[----:B------:R-:W-:Y:S01]  /*1680*/  R2UR UR11, R3 ;  /* 0x00000000030b72ca */ /* 0x000fe200000e0000 */
[----:B------:R-:W-:Y:S01]  /*1690*/  ULEA UR8, UR6, UR4, 0x3 ;  /* 0x0000000406087291 */ /* 0x000fe2000f8e18ff */
[----:B------:R-:W-:-:S08]  /*16a0*/  UMOV UR24, URZ ;  /* 0x000000ff00187c82 */ /* 0x000fd00008000000 */
[----:B------:R1:W4:Y:S01]  /*16b0*/  SYNCS.PHASECHK.TRANS64.TRYWAIT P0, [UR8+0x30], R2 ;  /* 0x00003002ff0075a7 */ /* 0x0003220008001108 */
[----:B------:R-:W-:Y:S02]  /*16c0*/  USHF.L.U32 UR43, UR43, 0x7, URZ ;  /* 0x000000072b2b7899 */ /* 0x000fe400080006ff */
[----:B------:R-:W-:Y:S01]  /*16d0*/  USHF.L.U32 UR11, UR11, 0x7, URZ ;  /* 0x000000070b0b7899 */ /* 0x000fe200080006ff */
[----:B------:R-:W-:Y:S11]  /*16e0*/  BRA.U !UP0, `(.L_x_20) ;  /* 0x0000000108a47547 */ /* 0x000ff6000b800000 */
[----:B------:R-:W-:Y:S01]  /*16f0*/  UMOV UR16, URZ ;  /* 0x000000ff00107c82 */ /* 0x000fe20008000000 */
[----:B------:R-:W-:-:S05]  /*1700*/  UMOV UR17, UR6 ;  /* 0x0000000600117c82 */ /* 0x000fca0008000000 */
.L_x_25:
[----:B-1----:R-:W-:Y:S01]  /*1710*/  ULEA UR41, UR17, UR4, 0x3 ;  /* 0x0000000411297291 */ /* 0x002fe2000f8e18ff */
[----:B----4-:R-:W-:Y:S01]  /*1720*/  @!P5 MOV R3, 0x8000 ;  /* 0x000080000003d802 */ /* 0x010fe20000000f00 */
[----:B----4-:R-:W-:Y:S10]  /*1730*/  @P0 BRA `(.L_x_21) ;  /* 0x00000000000c0947 */ /* 0x010ff40003800000 */
[----:B------:R-:W-:-:S04]  /*1740*/  SHF.L.U32 R4, R15, 0x1f, RZ ;  /* 0x0000001f0f047819 */ /* 0x000fc800000006ff */
[----:B------:R-:W4:Y:S02]  /*1750*/  SYNCS.PHASECHK.TRANS64.TRYWAIT P0, [UR41+0x30], R4 ;  /* 0x00003004ff0075a7 */ /* 0x000f240008001129 */
[----:B----4-:R-:W-:Y:S05]  /*1760*/  @!P0 BRA `(.L_x_22) ;  /* 0x00000078003c8947 */ /* 0x010fea0003800000 */
.L_x_21:
[----:B------:R4:W-:Y:S01]  /*1770*/  @!P5 SYNCS.ARRIVE.TRANS64 RZ, [UR41], R3 ;  /* 0x00000003ffffd9a7 */ /* 0x0009e20008000029 */
[----:B------:R-:W-:Y:S04]  /*1780*/  BSSY.RECONVERGENT B0, `(.L_x_23) ;  /* 0x0000003000007945 */ /* 0x000fe80003800200 */
[----:B------:R-:W-:Y:S05]  /*1790*/  @P4 BRA `(.L_x_24) ;  /* 0x0000000000044947 */ /* 0x000fea0003800000 */
[----:B------:R-:W-:Y:S05]  /*17a0*/  BPT.TRAP 0x1 ;  /* 0x000000040000795c */ /* 0x000fea0000300000 */
.L_x_24:
[----:B------:R-:W-:Y:S05]  /*17b0*/  BSYNC.RECONVERGENT B0 ;  /* 0x0000000000007941 */ /* 0x000fea0003800200 */
.L_x_23:
[----:B------:R-:W-:Y:S02]  /*17c0*/  UIADD3 UR6, UPT, UPT, UR17, 0x1, URZ ;  /* 0x0000000111067890 */ /* 0x000fe4000fffe0ff */
[----:B------:R-:W-:Y:S02]  /*17d0*/  UIADD3 UR26, UP1, UPT, UR22, 0x80, URZ ;  /* 0x00000080161a7890 */ /* 0x000fe4000ff3e0ff */
[----:B------:R-:W-:Y:S02]  /*17e0*/  UISETP.NE.AND UP0, UPT, UR6, 0x6, UPT ;  /* 0x000000060600788c */ /* 0x000fe4000bf05270 */
[----:B------:R-:W-:Y:S02]  /*17f0*/  USHF.L.U32 UR42, UR16, 0x6, URZ ;  /* 0x00000006102a7899 */ /* 0x000fe400080006ff */
[----:B------:R-:W-:Y:S02]  /*1800*/  USEL UR9, URZ, 0x1, UP0 ;  /* 0x00000001ff097887 */ /* 0x000fe40008000000 */
[----:B------:R-:W-:-:S02]  /*1810*/  USEL UR6, UR6, URZ, UP0 ;  /* 0x000000ff06067287 */ /* 0x000fc40008000000 */
[----:B------:R-:W-:Y:S02]  /*1820*/  UIADD3 UR20, UP0, UPT, UR22, 0x180, URZ ;  /* 0x0000018016147890 */ /* 0x000fe4000ff1e0ff */
[----:B------:R-:W-:Y:S01]  /*1830*/  ULEA UR8, UR6, UR4, 0x3 ;  /* 0x0000000406087291 */ /* 0x000fe2000f8e18ff */
[----:B------:R-:W-:Y:S01]  /*1840*/  LOP3.LUT R15, R15, UR9, RZ, 0x3c, !PT ;  /* 0x000000090f0f7c12 */ /* 0x000fe2000f8e3cff */
[----:B------:R-:W-:Y:S02]  /*1850*/  UIADD3.X UR27, UPT, UPT, URZ, UR23, URZ, UP1, !UPT ;  /* 0x00000017ff1b7290 */ /* 0x000fe40008ffe4ff */
[----:B------:R-:W-:Y:S01]  /*1860*/  UIADD3.X UR21, UPT, UPT, URZ, UR23, URZ, UP0, !UPT ;  /* 0x00000017ff157290 */ /* 0x000fe200087fe4ff */
[----:B-1----:R-:W-:Y:S01]  /*1870*/  SHF.L.U32 R2, R15, 0x1f, RZ ;  /* 0x0000001f0f027819 */ /* 0x002fe200000006ff */
[----:B------:R-:W-:Y:S01]  /*1880*/  UMOV UR18, 0x0 ;  /* 0x0000000000127882 */ /* 0x000fe20000000000 */
[----:B------:R-:W-:Y:S01]  /*1890*/  UMOV UR19, 0x10000000 ;  /* 0x1000000000137882 */ /* 0x000fe20000000000 */
[----:B------:R-:W-:Y:S01]  /*18a0*/  UMOV UR12, UR44 ;  /* 0x0000002c000c7c82 */ /* 0x000fe20008000000 */
[----:B------:R1:W1:Y:S01]  /*18b0*/  SYNCS.PHASECHK.TRANS64.TRYWAIT P0, [UR8+0x30], R2 ;  /* 0x00003002ff0075a7 */ /* 0x0002620008001108 */
[----:B------:R-:W-:Y:S01]  /*18c0*/  ULEA UR8, UR17, UR4, 0xe ;  /* 0x0000000411087291 */ /* 0x000fe2000f8e70ff */
[----:B------:R-:W-:Y:S01]  /*18d0*/  UMOV UR9, UR41 ;  /* 0x0000002900097c82 */ /* 0x000fe20008000000 */
[----:B------:R-:W-:-:S02]  /*18e0*/  UMOV UR10, UR42 ;  /* 0x0000002a000a7c82 */ /* 0x000fc40008000000 */
[----:B------:R-:W-:Y:S02]  /*18f0*/  UIADD3 UR40, UPT, UPT, UR8, 0x8400, URZ ;  /* 0x0000840008287890 */ /* 0x000fe4000fffe0ff */
[----:B------:R-:W-:Y:S02]  /*1900*/  UIADD3 UR8, UPT, UPT, UR8, 0x20400, URZ ;  /* 0x0002040008087890 */ /* 0x000fe4000fffe0ff */
[----:B------:R-:W-:Y:S01]  /*1910*/  UIADD3 UR16, UPT, UPT, UR16, 0x1, URZ ;  /* 0x0000000110107890 */ /* 0x000fe2000fffe0ff */
[----:B------:R-:W-:Y:S01]  /*1920*/  UMOV UR24, UR5 ;  /* 0x0000000500187c82 */ /* 0x000fe20008000000 */
[----:B------:R-:W-:Y:S02]  /*1930*/  UMOV UR17, UR6 ;  /* 0x0000000600117c82 */ /* 0x000fe40008000000 */
[----:B------:R-:W-:Y:S01]  /*1940*/  UISETP.NE.AND UP0, UPT, UR16, UR5, UPT ;  /* 0x000000051000728c */ /* 0x000fe2000bf05270 */
[----:B------:R1:W-:Y:S02]  /*1950*/  UTMALDG.3D [UR40], [UR26], desc[UR18] ;  /* 0x000012281a0075b4 */ /* 0x0003e40008011000 */
[----:B------:R1:W-:Y:S06]  /*1960*/  UTMALDG.3D [UR8], [UR20], desc[UR18] ;  /* 0x00001208140075b4 */ /* 0x0003ec0008011000 */
[----:B------:R-:W-:Y:S05]  /*1970*/  BRA.U UP0, `(.L_x_25) ;  /* 0xfffffffd00647547 */ /* 0x000fea000b83ffff */
.L_x_20:
[----:B-1--4-:R-:W-:Y:S01]  /*1980*/  PLOP3.LUT P0, PT, PT, PT, UP3, 0x80, 0x8 ;  /* 0x000000000008781c */ /* 0x012fe20003f0f038 */
[----:B------:R-:W-:Y:S01]  /*1990*/  ULEA UR8, UR6, UR4, 0x3 ;  /* 0x0000000406087291 */ /* 0x000fe2000f8e18ff */
[----:B------:R-:W-:Y:S01]  /*19a0*/  SHF.L.U32 R2, R15, 0x1f, RZ ;  /* 0x0000001f0f027819 */ /* 0x000fe200000006ff */
[----:B------:R-:W-:-:S10]  /*19b0*/  UISETP.GT.AND UP0, UPT, UR15, UR14, UPT ;  /* 0x0000000e0f00728c */ /* 0x000fd4000bf04270 */
[----:B------:R-:W-:Y:S01]  /*19c0*/  @!P0 SYNCS.ARRIVE.TRANS64.A1T0 RZ, [UR4+0xa8], RZ ;  /* 0x0000a8ffffff89a7 */ /* 0x000fe20008100004 */
[----:B------:R1:W4:Y:S01]  /*19d0*/  SYNCS.PHASECHK.TRANS64.TRYWAIT P0, [UR8+0x30], R2 ;  /* 0x00003002ff0075a7 */ /* 0x0003220008001108 */
[----:B------:R-:W-:Y:S05]  /*19e0*/  BRA.U !UP0, `(.L_x_26) ;  /* 0x0000000108a87547 */ /* 0x000fea000b800000 */
[----:B------:R-:W-:Y:S01]  /*19f0*/  UIADD3 UR21, UPT, UPT, UR7, UR24, URZ ;  /* 0x0000001807157290 */ /* 0x000fe2000fffe0ff */
[----:B------:R-:W-:-:S11]  /*1a00*/  UMOV UR25, UR6 ;  /* 0x0000000600197c82 */ /* 0x000fd60008000000 */
.L_x_31:
[----:B-1----:R-:W-:Y:S01]  /*1a10*/  ULEA UR17, UR25, UR4, 0x3 ;  /* 0x0000000419117291 */ /* 0x002fe2000f8e18ff */
[----:B----4-:R-:W-:Y:S01]  /*1a20*/  @!P5 MOV R3, 0x8000 ;  /* 0x000080000003d802 */ /* 0x010fe20000000f00 */
[----:B----4-:R-:W-:Y:S10]  /*1a30*/  @P0 BRA `(.L_x_27) ;  /* 0x00000000000c0947 */ /* 0x010ff40003800000 */
[----:B------:R-:W-:-:S04]  /*1a40*/  SHF.L.U32 R4, R15, 0x1f, RZ ;  /* 0x0000001f0f047819 */ /* 0x000fc800000006ff */
[----:B------:R-:W4:Y:S02]  /*1a50*/  SYNCS.PHASECHK.TRANS64.TRYWAIT P0, [UR17+0x30], R4 ;  /* 0x00003004ff0075a7 */ /* 0x000f240008001111 */
[----:B----4-:R-:W-:Y:S05]  /*1a60*/  @!P0 BRA `(.L_x_28) ;  /* 0x0000007400948947 */ /* 0x010fea0003800000 */
.L_x_27:
[----:B------:R4:W-:Y:S01]  /*1a70*/  @!P5 SYNCS.ARRIVE.TRANS64 RZ, [UR17], R3 ;  /* 0x00000003ffffd9a7 */ /* 0x0009e20008000011 */
[----:B------:R-:W-:Y:S04]  /*1a80*/  BSSY.RECONVERGENT B0, `(.L_x_29) ;  /* 0x0000003000007945 */ /* 0x000fe80003800200 */
[----:B------:R-:W-:Y:S05]  /*1a90*/  @P4 BRA `(.L_x_30) ;  /* 0x0000000000044947 */ /* 0x000fea0003800000 */
[----:B------:R-:W-:Y:S05]  /*1aa0*/  BPT.TRAP 0x1 ;  /* 0x000000040000795c */ /* 0x000fea0000300000 */
.L_x_30:
[----:B------:R-:W-:Y:S05]  /*1ab0*/  BSYNC.RECONVERGENT B0 ;  /* 0x0000000000007941 */ /* 0x000fea0003800200 */
.L_x_29:
        /* <DEDUP_REMOVED lines=20> */
[----:B------:R-:W-:Y:S01]  /*1c00*/  UIADD3 UR8, UPT, UPT, UR8, 0x20400, URZ ;  /* 0x0002040008087890 */ /* 0x000fe2000fffe0ff */
[----:B------:R-:W-:Y:S01]  /*1c10*/  UMOV UR9, UR17 ;  /* 0x0000001100097c82 */ /* 0x000fe20008000000 */
[----:B------:R-:W-:Y:S01]  /*1c20*/  UMOV UR10, UR18 ;  /* 0x00000012000a7c82 */ /* 0x000fe20008000000 */
[----:B------:R-:W-:Y:S01]  /*1c30*/  UIADD3 UR24, UPT, UPT, UR24, 0x1, URZ ;  /* 0x0000000118187890 */ /* 0x000fe2000fffe0ff */
[----:B------:R-:W-:-:S03]  /*1c40*/  UMOV UR25, UR6 ;  /* 0x0000000600197c82 */ /* 0x000fc60008000000 */
[----:B------:R1:W-:Y:S01]  /*1c50*/  UTMALDG.3D [UR16], [UR30], desc[UR26] ;  /* 0x00001a101e0075b4 */ /* 0x0003e20008011000 */
[----:B------:R-:W-:Y:S01]  /*1c60*/  UISETP.NE.AND UP0, UPT, UR24, UR21, UPT ;  /* 0x000000151800728c */ /* 0x000fe2000bf05270 */
[----:B------:R1:W-:Y:S08]  /*1c70*/  UTMALDG.3D [UR8], [UR28], desc[UR26] ;  /* 0x00001a081c0075b4 */ /* 0x0003f00008011000 */
[----:B------:R-:W-:Y:S05]  /*1c80*/  BRA.U UP0, `(.L_x_31) ;  /* 0xfffffffd00607547 */ /* 0x000fea000b83ffff */
.L_x_26:
[C---:B-1----:R-:W-:Y:S01]  /*1c90*/  LEA R2, R14.reuse, UR4, 0x3 ;  /* 0x000000040e027c11 */ /* 0x042fe2000f8e18ff */
[----:B------:R-:W-:Y:S01]  /*1ca0*/  NOP ;  /* 0x0000000000007918 */ /* 0x000fe20000000000 */
[----:B----4-:R-:W-:Y:S02]  /*1cb0*/  SHF.L.U32 R3, R13, 0x1f, RZ ;  /* 0x0000001f0d037819 */ /* 0x010fe400000006ff */
[----:B------:R-:W-:Y:S02]  /*1cc0*/  LEA R4, R14, UR4, 0x4 ;  /* 0x000000040e047c11 */ /* 0x000fe4000f8e20ff */
[----:B------:R-:W1:Y:S02]  /*1cd0*/  SYNCS.PHASECHK.TRANS64.TRYWAIT P0, [R2+URZ+0xb0], R3 ;  /* 0x0000b003020075a7 */ /* 0x000e6400080011ff */
[----:B-1----:R-:W-:Y:S05]  /*1ce0*/  @!P0 BRA `(.L_x_32) ;  /* 0x00000074000c8947 */ /* 0x002fea0003800000 */
.L_x_138:
[----:B------:R-:W4:Y:S01]  /*1cf0*/  LDS.128 R4, [R4+0x140] ;  /* 0x0001400004047984 */ /* 0x000f220000000c00 */
[----:B---3--:R-:W-:Y:S01]  /*1d00*/  ISETP.GE.AND P0, PT, R40, 0x1, PT ;  /* 0x000000012800780c */ /* 0x008fe20003f06270 */
[----:B-1----:R-:W-:Y:S01]  /*1d10*/  VIADD R2, R2, 0xc0 ;  /* 0x000000c002027836 */ /* 0x002fe20000000000 */
[----:B------:R-:W-:Y:S01]  /*1d20*/  @!PT LDS RZ, [RZ] ;  /* 0x00000000fffff984 */ /* 0x000fe20000000800 */
[----:B------:R-:W-:Y:S01]  /*1d30*/  @!PT LDS RZ, [RZ] ;  /* 0x00000000fffff984 */ /* 0x000fe20000000800 */
[----:B------:R-:W-:Y:S01]  /*1d40*/  @!PT LDS RZ, [RZ] ;  /* 0x00000000fffff984 */ /* 0x000fe20000000800 */
[----:B------:R-:W-:Y:S01]  /*1d50*/  @!PT LDS RZ, [RZ] ;  /* 0x00000000fffff984 */ /* 0x000fe20000000800 */
[----:B------:R1:W-:Y:S06]  /*1d60*/  MEMBAR.ALL.CTA ;  /* 0x0000000000007992 */ /* 0x0003ec0000008000 */
[----:B-1----:R-:W1:Y:S01]  /*1d70*/  FENCE.VIEW.ASYNC.S ;  /* 0x00000000000073c6 */ /* 0x002e620000000000 */
[----:B------:R-:W-:-:S04]  /*1d80*/  PRMT R2, RZ, 0x654, R2 ;  /* 0x00000654ff027816 */ /* 0x000fc80000000002 */
[----:B-1----:R1:W-:Y:S01]  /*1d90*/  SYNCS.ARRIVE.TRANS64.RED.A1T0 RZ, [R2+URZ], RZ ;  /* 0x000000ff02ff79a7 */ /* 0x0023e200081004ff */
[----:B----4-:R-:W-:-:S13]  /*1da0*/  LOP3.LUT P2, RZ, R6, 0x1, RZ, 0xc0, !PT ;  /* 0x0000000106ff7812 */ /* 0x010fda000784c0ff */
[----:B------:R-:W-:Y:S01]  /*1db0*/  @P2 SHF.R.U32.HI R3, RZ, 0x10, R5 ;  /* 0x00000010ff032819 */ /* 0x000fe20000011605 */
[----:B------:R-:W-:Y:S01]  /*1dc0*/  VOTEU.ANY UP0, P2 ;  /* 0x0000000000ff7886 */ /* 0x000fe20001000100 */
[----:B------:R-:W-:Y:S02]  /*1dd0*/  @P2 MOV R10, R4 ;  /* 0x00000004000a2202 */ /* 0x000fe40000000f00 */
[----:B------:R-:W-:Y:S02]  /*1de0*/  @P2 R2UR.BROADCAST UR8, R3 ;  /* 0x00000000030822ca */ /* 0x000fe400008e0000 */
[----:B------:R-:W-:-:S11]  /*1df0*/  @P2 LOP3.LUT R9, R5, 0xffff, RZ, 0xc0, !PT ;  /* 0x0000ffff05092812 */ /* 0x000fd600078ec0ff */
[----:B------:R-:W-:Y:S01]  /*1e00*/  @UP0 UMOV UR44, UR8 ;  /* 0x00000008002c0c82 */ /* 0x000fe20008000000 */
[----:B-1----:R-:W-:Y:S05]  /*1e10*/  @!P0 BRA `(.L_x_33) ;  /* 0x0000000000b88947 */ /* 0x002fea0003800000 */
[----:B------:R-:W2:Y:S01]  /*1e20*/  LDC.64 R4, c[0x0][0xb18] ;  /* 0x0002c600ff047b82 */ /* 0x000ea20000000a00 */
[----:B------:R-:W-:-:S07]  /*1e30*/  ISETP.NE.AND P3, PT, R40, 0x1, PT ;  /* 0x000000012800780c */ /* 0x000fce0003f65270 */
[----:B------:R-:W1:Y:S08]  /*1e40*/  LDC.64 R6, c[0x0][0xb10] ;  /* 0x0002c400ff067b82 */ /* 0x000e700000000a00 */
[----:B------:R-:W3:Y:S08]  /*1e50*/  LDC R16, c[0x0][0xb20] ;  /* 0x0002c800ff107b82 */ /* 0x000ef00000000800 */
[----:B------:R-:W4:Y:S01]  /*1e60*/  LDC R17, c[0x0][0xb0c] ;  /* 0x0002c300ff117b82 */ /* 0x000f220000000800 */
[----:B--2---:R-:W-:Y:S01]  /*1e70*/  IMAD.HI.U32 R19, R0, R5, RZ ;  /* 0x0000000500137227 */ /* 0x004fe200078e00ff */
[----:B------:R-:W-:-:S03]  /*1e80*/  ISETP.NE.AND P0, PT, R4, 0x1, PT ;  /* 0x000000010400780c */ /* 0x000fc60003f05270 */
[----:B------:R-:W-:-:S03]  /*1e90*/  IMAD.HI.U32 R5, R9, R5, RZ ;  /* 0x0000000509057227 */ /* 0x000fc600078e00ff */
[----:B------:R-:W2:Y:S01]  /*1ea0*/  LDC.64 R2, c[0x0][0xb28] ;  /* 0x0002ca00ff027b82 */ /* 0x000ea20000000a00 */
[----:B-1----:R-:W-:-:S04]  /*1eb0*/  IMAD.HI.U32 R20, R8, R6, RZ ;  /* 0x0000000608147227 */ /* 0x002fc800078e00ff */
[----:B------:R-:W-:Y:S01]  /*1ec0*/  IMAD.HI.U32 R21, R10, R6, RZ ;  /* 0x000000060a157227 */ /* 0x000fe200078e00ff */
[----:B------:R-:W-:Y:S02]  /*1ed0*/  SHF.R.U32.HI R20, RZ, R7, R20 ;  /* 0x00000007ff147219 */ /* 0x000fe40000011614 */
[-C--:B---3--:R-:W-:Y:S02]  /*1ee0*/  SHF.R.U32.HI R19, RZ, R16.reuse, R19 ;  /* 0x00000010ff137219 */ /* 0x088fe40000011613 */
[----:B------:R-:W-:Y:S02]  /*1ef0*/  SHF.R.U32.HI R5, RZ, R16, R5 ;  /* 0x00000010ff057219 */ /* 0x000fe40000011605 */
[----:B------:R-:W-:Y:S02]  /*1f00*/  SEL R19, R0, R19, !P0 ;  /* 0x0000001300137207 */ /* 0x000fe40004000000 */
[----:B------:R-:W-:Y:S02]  /*1f10*/  SHF.R.U32.HI R21, RZ, R7, R21 ;  /* 0x00000007ff157219 */ /* 0x000fe40000011615 */
[----:B----4-:R-:W-:-:S02]  /*1f20*/  ISETP.NE.AND P1, PT, R17, 0x1, PT ;  /* 0x000000011100780c */ /* 0x010fc40003f25270 */
[----:B------:R-:W-:Y:S02]  /*1f30*/  SEL R5, R9, R5, !P0 ;  /* 0x0000000509057207 */ /* 0x000fe40004000000 */
[----:B------:R-:W-:Y:S02]  /*1f40*/  SEL R20, R8, R20, !P1 ;  /* 0x0000001408147207 */ /* 0x000fe40004800000 */
[----:B------:R-:W-:Y:S01]  /*1f50*/  SEL R21, R10, R21, !P1 ;  /* 0x000000150a157207 */ /* 0x000fe20004800000 */
[----:B--2---:R-:W-:-:S04]  /*1f60*/  IMAD.HI.U32 R18, R19, R2, RZ ;  /* 0x0000000213127227 */ /* 0x004fc800078e00ff */
        /* <DEDUP_REMOVED lines=10> */
[----:B------:R-:W-:-:S04]  /*2010*/  @!P0 IMAD.HI.U32 R7, R21, R2, RZ ;  /* 0x0000000215078227 */ /* 0x000fc800078e00ff */
[----:B------:R-:W-:Y:S01]  /*2020*/  IMAD.MOV R2, RZ, RZ, -R6 ;  /* 0x000000ffff027224 */ /* 0x000fe200078e0a06 */
[----:B------:R-:W-:Y:S02]  /*2030*/  @!P0 SHF.R.U32.HI R3, RZ, R3, R7 ;  /* 0x00000003ff038219 */ /* 0x000fe40000011607 */
[----:B------:R-:W-:Y:S01]  /*2040*/  IADD3 R7, PT, PT, -R5, RZ, RZ ;  /* 0x000000ff05077210 */ /* 0x000fe20007ffe1ff */
[----:B------:R-:W-:Y:S01]  /*2050*/  IMAD R2, R40, R2, R5 ;  /* 0x0000000228027224 */ /* 0x000fe200078e0205 */
        /* <DEDUP_REMOVED lines=10> */
.L_x_33:
[----:B------:R-:W1:Y:S02]  /*2100*/  LDCU UR8, c[0x0][0xb30] ;  /* 0x00016600ff0877ac */ /* 0x000e640008000800 */
[----:B-1----:R-:W-:-:S09]  /*2110*/  UISETP.NE.AND UP0, UPT, UR8, 0x1, UPT ;  /* 0x000000010800788c */ /* 0x002fd2000bf05270 */
[----:B------:R-:W-:Y:S05]  /*2120*/  BRA.U UP0, `(.L_x_34) ;  /* 0x0000000100407547 */ /* 0x000fea000b800000 */
[----:B------:R-:W1:Y:S08]  /*2130*/  LDC.64 R4, c[0x0][0xb10] ;  /* 0x0002c400ff047b82 */ /* 0x000e700000000a00 */
[----:B------:R-:W3:Y:S08]  /*2140*/  LDC.64 R2, c[0x0][0xb18] ;  /* 0x0002c600ff027b82 */ /* 0x000ef00000000a00 */
[----:B------:R-:W4:Y:S08]  /*2150*/  LDC R6, c[0x0][0xb20] ;  /* 0x0002c800ff067b82 */ /* 0x000f300000000800 */
[----:B------:R-:W2:Y:S01]  /*2160*/  LDC R7, c[0x0][0xb0c] ;  /* 0x0002c300ff077b82 */ /* 0x000ea20000000800 */
[----:B-1----:R-:W-:-:S05]  /*2170*/  IMAD.HI.U32 R4, R10, R4, RZ ;  /* 0x000000040a047227 */ /* 0x002fca00078e00ff */
[----:B------:R-:W-:Y:S01]  /*2180*/  SHF.R.U32.HI R4, RZ, R5, R4 ;  /* 0x00000005ff047219 */ /* 0x000fe20000011604 */
[----:B---3--:R-:W-:Y:S01]  /*2190*/  IMAD.HI.U32 R3, R9, R3, RZ ;  /* 0x0000000309037227 */ /* 0x008fe200078e00ff */
[----:B------:R-:W-:-:S04]  /*21a0*/  ISETP.NE.AND P0, PT, R2, 0x1, PT ;  /* 0x000000010200780c */ /* 0x000fc80003f05270 */
[----:B----4-:R-:W-:-:S04]  /*21b0*/  SHF.R.U32.HI R3, RZ, R6, R3 ;  /* 0x00000006ff037219 */ /* 0x010fc80000011603 */
[----:B------:R-:W-:Y:S02]  /*21c0*/  SEL R3, R9, R3, !P0 ;  /* 0x0000000309037207 */ /* 0x000fe40004000000 */
[----:B--2---:R-:W-:-:S04]  /*21d0*/  ISETP.NE.AND P1, PT, R7, 0x1, PT ;  /* 0x000000010700780c */ /* 0x004fc80003f25270 */
[----:B------:R-:W-:-:S05]  /*21e0*/  SEL R4, R10, R4, !P1 ;  /* 0x000000040a047207 */ /* 0x000fca0004800000 */
[----:B------:R-:W-:Y:S02]  /*21f0*/  IMAD.IADD R5, R3, 0x1, -R4 ;  /* 0x0000000103057824 */ /* 0x000fe400078e0a04 */
[----:B------:R-:W-:Y:S02]  /*2200*/  IMAD.IADD R3, R4, 0x1, -R3 ;  /* 0x0000000104037824 */ /* 0x000fe400078e0a03 */
[----:B------:R-:W-:Y:S02]  /*2210*/  IMAD R10, R5, R7, R10 ;  /* 0x00000007050a7224 */ /* 0x000fe400078e020a */
[----:B------:R-:W-:-:S07]  /*2220*/  IMAD R9, R3, R2, R9 ;  /* 0x0000000203097224 */ /* 0x000fce00078e0209 */
.L_x_34:
[----:B------:R-:W-:Y:S01]  /*2230*/  VIADD R14, R14, 0x1 ;  /* 0x000000010e0e7836 */ /* 0x000fe20000000000 */
[----:B------:R-:W-:Y:S01]  /*2240*/  UPLOP3.LUT UP3, UPT, UPT, UPT, UPT, 0x80, 0x8 ;  /* 0x000000000008789c */ /* 0x000fe20003f6f070 */
[----:B------:R-:W-:Y:S02]  /*2250*/  IMAD.IADD R4, R10, 0x1, R93 ;  /* 0x000000010a047824 */ /* 0x000fe400078e025d */
[----:B------:R-:W-:Y:S01]  /*2260*/  IMAD.IADD R3, R9, 0x1, R92 ;  /* 0x0000000109037824 */ /* 0x000fe200078e025c */
[----:B------:R-:W-:-:S04]  /*2270*/  ISETP.NE.AND P0, PT, R14, 0x2, PT ;  /* 0x000000020e00780c */ /* 0x000fc80003f05270 */
[----:B------:R-:W-:Y:S02]  /*2280*/  SEL R2, RZ, 0x1, P0 ;  /* 0x00000001ff027807 */ /* 0x000fe40000000000 */
[----:B------:R-:W-:Y:S02]  /*2290*/  SEL R14, R14, RZ, P0 ;  /* 0x000000ff0e0e7207 */ /* 0x000fe40000000000 */
[----:B------:R-:W-:Y:S01]  /*22a0*/  LOP3.LUT R13, R13, R2, RZ, 0x3c, !PT ;  /* 0x000000020d0d7212 */ /* 0x000fe200078e3cff */
[----:B------:R-:W-:Y:S06]  /*22b0*/  @P2 BRA `(.L_x_35) ;  /* 0xfffffff0009c2947 */ /* 0x000fec000383ffff */
[----:B------:R-:W-:Y:S01]  /*22c0*/  UIADD3 UR4, UPT, UPT, UR4, 0x30, URZ ;  /* 0x0000003004047890 */ /* 0x000fe2000fffe0ff */
[----:B------:R-:W-:-:S03]  /*22d0*/  SHF.L.U32 R2, R15, 0x1f, RZ ;  /* 0x0000001f0f027819 */ /* 0x000fc600000006ff */
[----:B------:R-:W-:-:S09]  /*22e0*/  ULEA UR5, UR6, UR4, 0x3 ;  /* 0x0000000406057291 */ /* 0x000fd2000f8e18ff */
[----:B------:R-:W1:Y:S02]  /*22f0*/  SYNCS.PHASECHK.TRANS64.TRYWAIT P0, [UR5], R2 ;  /* 0x00000002ff0075a7 */ /* 0x000e640008001105 */
[----:B-1----:R-:W-:Y:S05]  /*2300*/  @!P0 BRA `(.L_x_36) ;  /* 0x0000006c00988947 */ /* 0x002fea0003800000 */
.L_x_140:
[----:B------:R-:W-:-:S04]  /*2310*/  UIADD3 UR6, UPT, UPT, UR6, 0x1, URZ ;  /* 0x0000000106067890 */ /* 0x000fc8000fffe0ff */
[----:B------:R-:W-:-:S04]  /*2320*/  UISETP.NE.AND UP0, UPT, UR6, 0x6, UPT ;  /* 0x000000060600788c */ /* 0x000fc8000bf05270 */
[----:B------:R-:W-:Y:S02]  /*2330*/  USEL UR7, URZ, 0x1, UP0 ;  /* 0x00000001ff077887 */ /* 0x000fe40008000000 */
[----:B------:R-:W-:-:S04]  /*2340*/  USEL UR6, UR6, URZ, UP0 ;  /* 0x000000ff06067287 */ /* 0x000fc80008000000 */
[----:B------:R-:W-:Y:S01]  /*2350*/  ULEA UR5, UR6, UR4, 0x3 ;  /* 0x0000000406057291 */ /* 0x000fe2000f8e18ff */
[----:B-1----:R-:W-:-:S04]  /*2360*/  LOP3.LUT R2, R15, UR7, RZ, 0x3c, !PT ;  /* 0x000000070f027c12 */ /* 0x002fc8000f8e3cff */
[----:B------:R-:W-:-:S04]  /*2370*/  SHF.L.U32 R3, R2, 0x1f, RZ ;  /* 0x0000001f02037819 */ /* 0x000fc800000006ff */
[----:B------:R-:W1:Y:S02]  /*2380*/  SYNCS.PHASECHK.TRANS64.TRYWAIT P0, [UR5], R3 ;  /* 0x00000003ff0075a7 */ /* 0x000e640008001105 */
[----:B-1----:R-:W-:Y:S05]  /*2390*/  @!P0 BRA `(.L_x_37) ;  /* 0x0000006c008c8947 */ /* 0x002fea0003800000 */
.L_x_142:
[----:B------:R-:W-:-:S04]  /*23a0*/  UIADD3 UR6, UPT, UPT, UR6, 0x1, URZ ;  /* 0x0000000106067890 */ /* 0x000fc8000fffe0ff */
[----:B------:R-:W-:-:S04]  /*23b0*/  UISETP.NE.AND UP0, UPT, UR6, 0x6, UPT ;  /* 0x000000060600788c */ /* 0x000fc8000bf05270 */
[----:B------:R-:W-:Y:S02]  /*23c0*/  USEL UR7, URZ, 0x1, UP0 ;  /* 0x00000001ff077887 */ /* 0x000fe40008000000 */
[----:B------:R-:W-:-:S04]  /*23d0*/  USEL UR6, UR6, URZ, UP0 ;  /* 0x000000ff06067287 */ /* 0x000fc80008000000 */
[----:B------:R-:W-:Y:S01]  /*23e0*/  ULEA UR5, UR6, UR4, 0x3 ;  /* 0x0000000406057291 */ /* 0x000fe2000f8e18ff */
[----:B------:R-:W-:-:S04]  /*23f0*/  LOP3.LUT R2, R2, UR7, RZ, 0x3c, !PT ;  /* 0x0000000702027c12 */ /* 0x000fc8000f8e3cff */
[----:B-1----:R-:W-:-:S04]  /*2400*/  SHF.L.U32 R3, R2, 0x1f, RZ ;  /* 0x0000001f02037819 */ /* 0x002fc800000006ff */
[----:B------:R-:W1:Y:S02]  /*2410*/  SYNCS.PHASECHK.TRANS64.TRYWAIT P0, [UR5], R3 ;  /* 0x00000003ff0075a7 */ /* 0x000e640008001105 */
[----:B-1----:R-:W-:Y:S05]  /*2420*/  @!P0 BRA `(.L_x_38) ;  /* 0x0000006c00808947 */ /* 0x002fea0003800000 */
.L_x_144:
        /* <DEDUP_REMOVED lines=9> */
.L_x_146:
        /* <DEDUP_REMOVED lines=9> */
.L_x_148:
[----:B------:R-:W-:-:S04]  /*2550*/  UIADD3 UR6, UPT, UPT, UR6, 0x1, URZ ;  /* 0x0000000106067890 */ /* 0x000fc8000fffe0ff */
[----:B------:R-:W-:-:S04]  /*2560*/  UISETP.NE.AND UP0, UPT, UR6, 0x6, UPT ;  /* 0x000000060600788c */ /* 0x000fc8000bf05270 */
[----:B------:R-:W-:Y:S02]  /*2570*/  USEL UR5, URZ, 0x1, UP0 ;  /* 0x00000001ff057887 */ /* 0x000fe40008000000 */
[----:B------:R-:W-:-:S04]  /*2580*/  USEL UR6, UR6, URZ, UP0 ;  /* 0x000000ff06067287 */ /* 0x000fc80008000000 */
[----:B------:R-:W-:Y:S01]  /*2590*/  ULEA UR6, UR6, UR4, 0x3 ;  /* 0x0000000406067291 */ /* 0x000fe2000f8e18ff */
[----:B------:R-:W-:-:S04]  /*25a0*/  LOP3.LUT R2, R2, UR5, RZ, 0x3c, !PT ;  /* 0x0000000502027c12 */ /* 0x000fc8000f8e3cff */
[----:B------:R-:W-:Y:S01]  /*25b0*/  SHF.L.U32 R2, R2, 0x1f, RZ ;  /* 0x0000001f02027819 */ /* 0x000fe200000006ff */
[----:B-12---:R-:W-:-:S07]  /*25c0*/  IMAD.U32 R0, RZ, RZ, UR6 ;  /* 0x00000006ff007e24 */ /* 0x006fce000f8e00ff */
.L_x_41:
[----:B-1----:R1:W2:Y:S02]  /*25d0*/  SYNCS.PHASECHK.TRANS64.TRYWAIT P0, [R0+URZ], R2 ;  /* 0x00000002000075a7 */ /* 0x0022a400080011ff */
[----:B--2---:R-:W-:Y:S05]  /*25e0*/  @!P0 NANOSLEEP.SYNCS 0x989680 ;  /* 0x009896800000895d */ /* 0x004fea0003900000 */
[----:B------:R-:W2:Y:S02]  /*25f0*/  @!P0 SYNCS.PHASECHK.TRANS64 P0, [R0+URZ], R2 ;  /* 0x00000002000085a7 */ /* 0x000ea400080010ff */
[----:B--2---:R-:W-:Y:S05]  /*2600*/  @P0 EXIT ;  /* 0x000000000000094d */ /* 0x004fea0003800000 */
[----:B------:R-:W-:Y:S05]  /*2610*/  BRA `(.L_x_41) ;  /* 0xfffffffc00ec7947 */ /* 0x000fea000383ffff */
.L_x_17:
[----:B------:R-:W-:-:S04]  /*2620*/  UISETP.NE.AND UP0, UPT, UR37, URZ, UPT ;  /* 0x000000ff2500728c */ /* 0x000fc8000bf05270 */
[----:B------:R-:W-:-:S09]  /*2630*/  UISETP.NE.OR UP0, UPT, UR6, 0x1, UP0 ;  /* 0x000000010600788c */ /* 0x000fd20008705670 */
[----:B------:R-:W-:Y:S05]  /*2640*/  BRA.U UP0, `(.L_x_42) ;  /* 0x0000000500487547 */ /* 0x000fea000b800000 */
[----:B------:R-:W-:Y:S01]  /*2650*/  ISETP.NE.AND P2, PT, R2, RZ, PT ;  /* 0x000000ff0200720c */ /* 0x000fe20003f45270 */
[----:B------:R-:W-:Y:S01]  /*2660*/  IMAD.MOV.U32 R12, RZ, RZ, 0x1 ;  /* 0x00000001ff0c7424 */ /* 0x000fe200078e00ff */
[----:B------:R-:W-:Y:S02]  /*2670*/  CS2R R10, SRZ ;  /* 0x00000000000a7805 */ /* 0x000fe4000001ff00 */
[----:B------:R-:W-:Y:S01]  /*2680*/  CS2R R8, SRZ ;  /* 0x0000000000087805 */ /* 0x000fe2000001ff00 */
[----:B------:R-:W-:Y:S01]  /*2690*/  UMOV UR4, 0x400 ;  /* 0x0000040000047882 */ /* 0x000fe20000000000 */
[----:B------:R-:W-:Y:S01]  /*26a0*/  UMOV UR6, URZ ;  /* 0x000000ff00067c82 */ /* 0x000fe20008000000 */
[----:B------:R-:W-:-:S12]  /*26b0*/  ULEA UR37, UR37, UR4, 0x18 ;  /* 0x0000000425257291 */ /* 0x000fd8000f8ec0ff */
.L_x_46:
[----:B------:R-:W-:Y:S02]  /*26c0*/  LEA R0, R8, UR37, 0x3 ;  /* 0x0000002508007c11 */ /* 0x000fe4000f8e18ff */
[----:B------:R-:W-:-:S03]  /*26d0*/  SHF.L.U32 R4, R9, 0x1f, RZ ;  /* 0x0000001f09047819 */ /* 0x000fc600000006ff */
[----:B------:R-:W-:Y:S01]  /*26e0*/  VIADD R5, R0, 0x120 ;  /* 0x0000012000057836 */ /* 0x000fe20000000000 */
[----:B------:R-:W1:Y:S02]  /*26f0*/  SYNCS.PHASECHK.TRANS64.TRYWAIT P0, [R0+URZ+0x110], R4 ;  /* 0x00011004000075a7 */ /* 0x000e6400080011ff */
[----:B-1----:R-:W-:Y:S05]  /*2700*/  @!P0 BRA `(.L_x_43) ;  /* 0x0000006c00108947 */ /* 0x002fea0003800000 */
.L_x_149:
[----:B------:R-:W-:Y:S01]  /*2710*/  ULEA UR5, UR6, UR37, 0x3 ;  /* 0x0000002506057291 */ /* 0x000fe2000f8e18ff */
[----:B-1----:R-:W-:Y:S01]  /*2720*/  PRMT R0, RZ, 0x654, R5 ;  /* 0x00000654ff007816 */ /* 0x002fe20000000005 */
[----:B------:R-:W-:Y:S01]  /*2730*/  @!P2 IMAD.MOV.U32 R4, RZ, RZ, 0x10 ;  /* 0x00000010ff04a424 */ /* 0x000fe200078e00ff */
[----:B------:R-:W-:Y:S01]  /*2740*/  SHF.L.U32 R5, R12, 0x1f, RZ ;  /* 0x0000001f0c057819 */ /* 0x000fe200000006ff */
[----:B------:R-:W-:Y:S01]  /*2750*/  UIADD3 UR4, UPT, UPT, UR5, 0xb0, URZ ;  /* 0x000000b005047890 */ /* 0x000fe2000fffe0ff */
[----:B------:R1:W-:Y:S05]  /*2760*/  SYNCS.ARRIVE.TRANS64.RED.A1T0 RZ, [R0+URZ], RZ ;  /* 0x000000ff00ff79a7 */ /* 0x0003ea00081004ff */
[----:B------:R-:W-:Y:S01]  /*2770*/  IMAD.U32 R6, RZ, RZ, UR4 ;  /* 0x00000004ff067e24 */ /* 0x000fe2000f8e00ff */
[----:B------:R-:W2:Y:S04]  /*2780*/  SYNCS.PHASECHK.TRANS64.TRYWAIT P0, [UR5+0xc0], R5 ;  /* 0x0000c005ff0075a7 */ /* 0x000ea80008001105 */
[----:B------:R-:W-:Y:S01]  /*2790*/  PRMT R6, R2, 0x654, R6 ;  /* 0x0000065402067816 */ /* 0x000fe20000000006 */
[----:B-12---:R-:W-:Y:S06]  /*27a0*/  @!P0 BRA `(.L_x_44) ;  /* 0x0000006800fc8947 */ /* 0x006fec0003800000 */
.L_x_151:
[----:B------:R-:W-:Y:S01]  /*27b0*/  ULEA UR4, UR6, UR37, 0x4 ;  /* 0x0000002506047291 */ /* 0x000fe2000f8e20ff */
[----:B------:R-:W-:Y:S01]  /*27c0*/  SEL R3, R6, R3, !P2 ;  /* 0x0000000306037207 */ /* 0x000fe20005000000 */
[----:B------:R-:W-:Y:S01]  /*27d0*/  UIADD3 UR5, UPT, UPT, UR5, 0xb0, URZ ;  /* 0x000000b005057890 */ /* 0x000fe2000fffe0ff */
[----:B-1----:R-:W-:Y:S01]  /*27e0*/  LEA R0, R11, UR37, 0x3 ;  /* 0x000000250b007c11 */ /* 0x002fe2000f8e18ff */
[----:B------:R-:W-:Y:S01]  /*27f0*/  UIADD3 UR4, UPT, UPT, UR4, 0x140, URZ ;  /* 0x0000014004047890 */ /* 0x000fe2000fffe0ff */
[----:B------:R1:W-:Y:S01]  /*2800*/  @!P2 SYNCS.ARRIVE.TRANS64.RED RZ, [R3+URZ], R4 ;  /* 0x0000000403ffa9a7 */ /* 0x0003e200080004ff */
[----:B------:R-:W-:Y:S01]  /*2810*/  UIADD3 UR6, UPT, UPT, UR6, 0x1, URZ ;  /* 0x0000000106067890 */ /* 0x000fe2000fffe0ff */
[----:B------:R-:W-:-:S03]  /*2820*/  VIADD R8, R8, 0x1 ;  /* 0x0000000108087836 */ /* 0x000fc60000000000 */
[----:B------:R-:W-:Y:S02]  /*2830*/  UISETP.NE.AND UP0, UPT, UR6, 0x2, UPT ;  /* 0x000000020600788c */ /* 0x000fe4000bf05270 */
[----:B------:R-:W-:Y:S01]  /*2840*/  ISETP.NE.AND P0, PT, R8, 0x2, PT ;  /* 0x000000020800780c */ /* 0x000fe20003f05270 */
[----:B------:R-:W-:Y:S06]  /*2850*/  UGETNEXTWORKID.BROADCAST [UR4], [UR5] ;  /* 0x00000000040073ca */ /* 0x000fec0008000100 */
[----:B------:R-:W-:Y:S02]  /*2860*/  USEL UR4, URZ, 0x1, UP0 ;  /* 0x00000001ff047887 */ /* 0x000fe40008000000 */
[----:B------:R-:W-:-:S04]  /*2870*/  USEL UR6, UR6, URZ, UP0 ;  /* 0x000000ff06067287 */ /* 0x000fc80008000000 */
[----:B------:R-:W-:Y:S02]  /*2880*/  LOP3.LUT R12, R12, UR4, RZ, 0x3c, !PT ;  /* 0x000000040c0c7c12 */ /* 0x000fe4000f8e3cff */
[----:B-1----:R-:W-:-:S04]  /*2890*/  SHF.L.U32 R4, R10, 0x1f, RZ ;  /* 0x0000001f0a047819 */ /* 0x002fc800000006ff */
[----:B------:R-:W1:Y:S02]  /*28a0*/  SYNCS.PHASECHK.TRANS64.TRYWAIT P1, [R0+URZ+0xb0], R4 ;  /* 0x0000b004000075a7 */ /* 0x000e6400080211ff */
[----:B-1----:R-:W-:Y:S05]  /*28b0*/  @!P1 BRA `(.L_x_45) ;  /* 0x0000006800d09947 */ /* 0x002fea0003800000 */
.L_x_152:
[C---:B-1----:R-:W-:Y:S01]  /*28c0*/  LEA R4, R11.reuse, UR37, 0x4 ;  /* 0x000000250b047c11 */ /* 0x042fe2000f8e20ff */
[----:B------:R-:W-:Y:S01]  /*28d0*/  VIADD R0, R0, 0xc0 ;  /* 0x000000c000007836 */ /* 0x000fe20000000000 */
[----:B------:R-:W-:Y:S01]  /*28e0*/  SEL R8, R8, RZ, P0 ;  /* 0x000000ff08087207 */ /* 0x000fe20000000000 */
[----:B------:R-:W-:-:S03]  /*28f0*/  VIADD R11, R11, 0x1 ;  /* 0x000000010b0b7836 */ /* 0x000fc60000000000 */
[----:B------:R-:W1:Y:S01]  /*2900*/  LDS.128 R4, [R4+0x140] ;  /* 0x0001400004047984 */ /* 0x000e620000000c00 */
[----:B------:R-:W-:Y:S02]  /*2910*/  PRMT R0, RZ, 0x654, R0 ;  /* 0x00000654ff007816 */ /* 0x000fe40000000000 */
[C---:B------:R-:W-:Y:S01]  /*2920*/  ISETP.NE.AND P1, PT, R11.reuse, 0x2, PT ;  /* 0x000000020b00780c */ /* 0x040fe20003f25270 */
[----:B------:R-:W-:Y:S01]  /*2930*/  @!PT LDS RZ, [RZ] ;  /* 0x00000000fffff984 */ /* 0x000fe20000000800 */
[----:B------:R-:W-:Y:S01]  /*2940*/  @!PT LDS RZ, [RZ] ;  /* 0x00000000fffff984 */ /* 0x000fe20000000800 */
[----:B------:R-:W-:Y:S01]  /*2950*/  @!PT LDS RZ, [RZ] ;  /* 0x00000000fffff984 */ /* 0x000fe20000000800 */
[----:B------:R-:W-:Y:S01]  /*2960*/  @!PT LDS RZ, [RZ] ;  /* 0x00000000fffff984 */ /* 0x000fe20000000800 */
[----:B------:R2:W-:Y:S06]  /*2970*/  MEMBAR.ALL.CTA ;  /* 0x0000000000007992 */ /* 0x0005ec0000008000 */
[----:B--2---:R-:W2:Y:S01]  /*2980*/  FENCE.VIEW.ASYNC.S ;  /* 0x00000000000073c6 */ /* 0x004ea20000000000 */
[----:B------:R-:W-:Y:S01]  /*2990*/  SEL R11, R11, RZ, P1 ;  /* 0x000000ff0b0b7207 */ /* 0x000fe20000800000 */
[----:B--2---:R2:W-:Y:S01]  /*29a0*/  SYNCS.ARRIVE.TRANS64.RED.A1T0 RZ, [R0+URZ], RZ ;  /* 0x000000ff00ff79a7 */ /* 0x0045e200081004ff */
[----:B-1----:R-:W-:-:S02]  /*29b0*/  LOP3.LUT P3, RZ, R6, 0x1, RZ, 0xc0, !PT ;  /* 0x0000000106ff7812 */ /* 0x002fc4000786c0ff */
[----:B------:R-:W-:-:S04]  /*29c0*/  SEL R4, RZ, 0x1, P1 ;  /* 0x00000001ff047807 */ /* 0x000fc80000800000 */
[----:B------:R-:W-:Y:S02]  /*29d0*/  LOP3.LUT R10, R10, R4, RZ, 0x3c, !PT ;  /* 0x000000040a0a7212 */ /* 0x000fe400078e3cff */
[----:B--2---:R-:W-:-:S04]  /*29e0*/  SEL R0, RZ, 0x1, P0 ;  /* 0x00000001ff007807 */ /* 0x004fc80000000000 */
[----:B------:R-:W-:Y:S01]  /*29f0*/  LOP3.LUT R9, R9, R0, RZ, 0x3c, !PT ;  /* 0x0000000009097212 */ /* 0x000fe200078e3cff */
[----:B------:R-:W-:Y:S06]  /*2a00*/  @P3 BRA `(.L_x_46) ;  /* 0xfffffffc002c3947 */ /* 0x000fec000383ffff */
[----:B------:R-:W-:Y:S01]  /*2a10*/  ULEA UR5, UR6, UR37, 0x3 ;  /* 0x0000002506057291 */ /* 0x000fe2000f8e18ff */
[----:B------:R-:W-:-:S08]  /*2a20*/  SHF.L.U32 R2, R12, 0x1f, RZ ;  /* 0x0000001f0c027819 */ /* 0x000fd000000006ff */
[----:B------:R-:W1:Y:S02]  /*2a30*/  SYNCS.PHASECHK.TRANS64 P0, [UR5+0xc0], R2 ;  /* 0x0000c002ff0075a7 */ /* 0x000e640008001005 */
[----:B-1----:R-:W-:Y:S05]  /*2a40*/  @P0 BRA `(.L_x_47) ;  /* 0x0000000000080947 */ /* 0x002fea0003800000 */
[----:B------:R-:W1:Y:S02]  /*2a50*/  SYNCS.PHASECHK.TRANS64.TRYWAIT P0, [UR5+0xc0], R2 ;  /* 0x0000c002ff0075a7 */ /* 0x000e640008001105 */
[----:B-1----:R-:W-:Y:S05]  /*2a60*/  @!P0 BRA `(.L_x_48) ;  /* 0x0000006800788947 */ /* 0x002fea0003800000 */
.L_x_47:
[----:B------:R-:W-:-:S04]  /*2a70*/  UIADD3 UR4, UPT, UPT, UR6, 0x1, URZ ;  /* 0x0000000106047890 */ /* 0x000fc8000fffe0ff */
[----:B------:R-:W-:-:S04]  /*2a80*/  UISETP.NE.AND UP0, UPT, UR4, 0x2, UPT ;  /* 0x000000020400788c */ /* 0x000fc8000bf05270 */
[----:B------:R-:W-:Y:S02]  /*2a90*/  USEL UR7, URZ, 0x1, UP0 ;  /* 0x00000001ff077887 */ /* 0x000fe40008000000 */
[----:B------:R-:W-:-:S04]  /*2aa0*/  USEL UR4, UR4, URZ, UP0 ;  /* 0x000000ff04047287 */ /* 0x000fc80008000000 */
[----:B------:R-:W-:Y:S01]  /*2ab0*/  ULEA UR4, UR4, UR37, 0x3 ;  /* 0x0000002504047291 */ /* 0x000fe2000f8e18ff */
[----:B-1----:R-:W-:-:S04]  /*2ac0*/  LOP3.LUT R2, R12, UR7, RZ, 0x3c, !PT ;  /* 0x000000070c027c12 */ /* 0x002fc8000f8e3cff */
[----:B------:R-:W-:-:S04]  /*2ad0*/  SHF.L.U32 R0, R2, 0x1f, RZ ;  /* 0x0000001f02007819 */ /* 0x000fc800000006ff */
[----:B------:R-:W1:Y:S02]  /*2ae0*/  SYNCS.PHASECHK.TRANS64 P0, [UR4+0xc0], R0 ;  /* 0x0000c000ff0075a7 */ /* 0x000e640008001004 */
[----:B-1----:R-:W-:Y:S05]  /*2af0*/  @P0 EXIT ;  /* 0x000000000000094d */ /* 0x002fea0003800000 */
[----:B------:R-:W-:Y:S02]  /*2b00*/  SHF.L.U32 R2, R2, 0x1f, RZ ;  /* 0x0000001f02027819 */ /* 0x000fe400000006ff */
[----:B------:R-:W-:-:S07]  /*2b10*/  MOV R0, UR4 ;  /* 0x0000000400007c02 */ /* 0x000fce0008000f00 */
.L_x_49:
[----:B-1----:R1:W2:Y:S02]  /*2b20*/  SYNCS.PHASECHK.TRANS64.TRYWAIT P0, [R0+URZ+0xc0], R2 ;  /* 0x0000c002000075a7 */ /* 0x0022a400080011ff */
[----:B--2---:R-:W-:Y:S05]  /*2b30*/  @!P0 NANOSLEEP.SYNCS 0x989680 ;  /* 0x009896800000895d */ /* 0x004fea0003900000 */
[----:B------:R-:W2:Y:S02]  /*2b40*/  @!P0 SYNCS.PHASECHK.TRANS64 P0, [R0+URZ+0xc0], R2 ;  /* 0x0000c002000085a7 */ /* 0x000ea400080010ff */
[----:B--2---:R-:W-:Y:S05]  /*2b50*/  @P0 EXIT ;  /* 0x000000000000094d */ /* 0x004fea0003800000 */
[----:B------:R-:W-:Y:S05]  /*2b60*/  BRA `(.L_x_49) ;  /* 0xfffffffc00ec7947 */ /* 0x000fea000383ffff */
.L_x_42:
[----:B------:R-:W-:-:S09]  /*2b70*/  UISETP.NE.AND UP0, UPT, UR6, URZ, UPT ;  /* 0x000000ff0600728c */ /* 0x000fd2000bf05270 */
[----:B------:R-:W-:Y:S05]  /*2b80*/  BRA.U UP0, `(.L_x_50) ;  /* 0x0000000d00b47547 */ /* 0x000fea000b800000 */
[----:B------:R-:W-:Y:S01]  /*2b90*/  UMOV UR4, 0x40 ;  /* 0x0000004000047882 */ /* 0x000fe20000000000 */
[----:B------:R-:W-:Y:S01]  /*2ba0*/  NOP ;  /* 0x0000000000007918 */ /* 0x000fe20000000000 */
[----:B------:R-:W-:Y:S01]  /*2bb0*/  ULEA UR4, UR37, UR4, 0x18 ;  /* 0x0000000425047291 */ /* 0x000fe2000f8ec0ff */
[----:B------:R-:W-:Y:S02]  /*2bc0*/  UMOV UR5, 0x400 ;  /* 0x0000040000057882 */ /* 0x000fe40000000000 */
[----:B------:R-:W-:-:S06]  /*2bd0*/  ULEA UR37, UR37, UR5, 0x18 ;  /* 0x0000000525257291 */ /* 0x000fcc000f8ec0ff */
[----:B------:R-:W1:Y:S02]  /*2be0*/  LDS.U8 R0, [UR4+0x1c] ;  /* 0x00001c04ff007984 */ /* 0x000e640008000000 */
[----:B-1----:R-:W-:-:S13]  /*2bf0*/  ISETP.NE.AND P0, PT, R0, RZ, PT ;  /* 0x000000ff0000720c */ /* 0x002fda0003f05270 */
[----:B------:R-:W-:Y:S05]  /*2c00*/  @P0 BRA `(.L_x_51) ;  /* 0x0000000000580947 */ /* 0x000fea0003800000 */
[----:B------:R-:W-:-:S13]  /*2c10*/  ELECT P0, URZ, PT ;  /* 0x0000000000ff782f */ /* 0x000fda0003800000 */
[----:B------:R-:W-:Y:S05]  /*2c20*/  @!P0 BRA `(.L_x_52) ;  /* 0x0000000000608947 */ /* 0x000fea0003800000 */
[----:B------:R-:W-:Y:S01]  /*2c30*/  UMOV UR5, 0x10 ;  /* 0x0000001000057882 */ /* 0x000fe20000000000 */
[----:B------:R-:W-:Y:S01]  /*2c40*/  HFMA2 R0, -RZ, RZ, 0, 5.9604644775390625e-08 ;  /* 0x00000001ff007431 */ /* 0x000fe200000001ff */
[----:B------:R-:W-:-:S03]  /*2c50*/  MOV R2, 0xffff ;  /* 0x0000ffff00027802 */ /* 0x000fc60000000f00 */
[----:B------:R-:W-:Y:S04]  /*2c60*/  DEPBAR.LE SB1, 0x36 ;  /* 0x00009d800000791a */ /* 0x000fe80000000000 */
[----:B------:R-:W1:Y:S02]  /*2c70*/  UTCATOMSWS.FIND_AND_SET.ALIGN UP0, UR5, UR5 ;  /* 0x00000005000575e3 */ /* 0x000e640008000800 */
[----:B-1----:R-:W-:Y:S01]  /*2c80*/  MOV R3, UR5 ;  /* 0x0000000500037c02 */ /* 0x002fe20008000f00 */
[----:B------:R-:W-:Y:S06]  /*2c90*/  BRA.U UP0, `(.L_x_53) ;  /* 0x0000000100187547 */ /* 0x000fec000b800000 */
.L_x_54:
[----:B------:R-:W-:Y:S05]  /*2ca0*/  NANOSLEEP 0x64 ;  /* 0x000000640000795d */ /* 0x000fea0003800000 */
[----:B------:R-:W-:-:S05]  /*2cb0*/  UMOV UR5, 0x10 ;  /* 0x0000001000057882 */ /* 0x000fca0000000000 */
[----:B------:R-:W-:Y:S04]  /*2cc0*/  DEPBAR.LE SB1, 0x36 ;  /* 0x00009d800000791a */ /* 0x000fe80000000000 */
[----:B------:R-:W1:Y:S02]  /*2cd0*/  UTCATOMSWS.FIND_AND_SET.ALIGN UP0, UR5, UR5 ;  /* 0x00000005000575e3 */ /* 0x000e640008000800 */
[----:B-1----:R-:W-:Y:S01]  /*2ce0*/  MOV R3, UR5 ;  /* 0x0000000500037c02 */ /* 0x002fe20008000f00 */
[----:B------:R-:W-:Y:S05]  /*2cf0*/  BRA.U !UP0, `(.L_x_54) ;  /* 0xfffffffd08e87547 */ /* 0x000fea000b83ffff */
.L_x_53:
[-C--:B------:R-:W-:Y:S02]  /*2d00*/  SHF.L.U32 R2, R2, R3.reuse, RZ ;  /* 0x0000000302027219 */ /* 0x080fe400000006ff */
[----:B------:R-:W-:Y:S01]  /*2d10*/  SHF.L.U32 R0, R0, R3, RZ ;  /* 0x0000000300007219 */ /* 0x000fe200000006ff */
[----:B------:R-:W-:Y:S02]  /*2d20*/  IMAD.SHL.U32 R3, R3, 0x20, RZ ;  /* 0x0000002003037824 */ /* 0x000fe400078e00ff */
[----:B------:R1:W-:Y:S04]  /*2d30*/  ATOMS.OR RZ, [UR4+0x14], R2 ;  /* 0x00001402ffff798c */ /* 0x0003e8000b000004 */
[----:B------:R1:W-:Y:S04]  /*2d40*/  ATOMS.OR RZ, [UR4+0x18], R0 ;  /* 0x00001800ffff798c */ /* 0x0003e8000b000004 */
[----:B------:R1:W-:Y:S01]  /*2d50*/  STS [UR37+0x160], R3 ;  /* 0x00016003ff007988 */ /* 0x0003e20008000825 */
[----:B------:R-:W-:Y:S05]  /*2d60*/  BRA `(.L_x_52) ;  /* 0x0000000000107947 */ /* 0x000fea0003800000 */
.L_x_51:
[----:B------:R-:W-:Y:S02]  /*2d70*/  MOV R0, 0xffffffff ;  /* 0xffffffff00007802 */ /* 0x000fe40000000f00 */
[----:B------:R-:W-:-:S03]  /*2d80*/  MOV R2, 0x2db0 ;  /* 0x00002db000027802 */ /* 0x000fc60000000f00 */
[----:B------:R1:W-:Y:S04]  /*2d90*/  STS [UR37+0x160], R0 ;  /* 0x00016000ff007988 */ /* 0x0003e80008000825 */
[----:B-1-3-5:R-:W-:Y:S05]  /*2da0*/  CALL.REL.NOINC `($__internal_1_$__cuda_sm10x_tcgen05_guardrail_trap_phase_invalid_during_alloc) ;  /* 0x0000006c00c07944 */ /* 0x02afea0003c00000 */
.L_x_52:
[----:B------:R-:W-:Y:S05]  /*2db0*/  WARPSYNC.ALL ;  /* 0x0000000000007948 */ /* 0x000fea0003800000 */
[----:B------:R-:W2:Y:S01]  /*2dc0*/  S2UR UR5, SR_CgaCtaId ;  /* 0x00000000000579c3 */ /* 0x000ea20000008800 */
[----:B------:R-:W-:Y:S01]  /*2dd0*/  UMOV UR4, 0x400 ;  /* 0x0000040000047882 */ /* 0x000fe20000000000 */
[----:B------:R-:W-:-:S06]  /*2de0*/  NOP ;  /* 0x0000000000007918 */ /* 0x000fcc0000000000 */
[----:B------:R-:W-:Y:S06]  /*2df0*/  BAR.ARV 0x6, 0xa0 ;  /* 0x0182800000007b1d */ /* 0x000fec0000002000 */
[----:B------:R-:W4:Y:S01]  /*2e00*/  LDCU UR7, c[0x0][0x38c] ;  /* 0x00007180ff0777ac */ /* 0x000f220008000800 */
[----:B------:R-:W-:Y:S01]  /*2e10*/  IMAD.MOV.U32 R11, RZ, RZ, 0x1 ;  /* 0x00000001ff0b7424 */ /* 0x000fe200078e00ff */
[----:B------:R-:W-:Y:S01]  /*2e20*/  CS2R R8, SRZ ;  /* 0x0000000000087805 */ /* 0x000fe2000001ff00 */
[----:B------:R-:W-:Y:S01]  /*2e30*/  IMAD.MOV.U32 R10, RZ, RZ, RZ ;  /* 0x000000ffff0a7224 */ /* 0x000fe200078e00ff */
[----:B------:R-:W3:Y:S01]  /*2e40*/  LDCU UR6, c[0x0][0x38c] ;  /* 0x00007180ff0677ac */ /* 0x000ee20008000800 */
[----:B------:R-:W-:Y:S01]  /*2e50*/  UMOV UR15, URZ ;  /* 0x000000ff000f7c82 */ /* 0x000fe20008000000 */
[----:B------:R-:W-:Y:S01]  /*2e60*/  UMOV UR14, URZ ;  /* 0x000000ff000e7c82 */ /* 0x000fe20008000000 */
[----:B--2---:R-:W-:Y:S01]  /*2e70*/  ULEA UR5, UR5, UR4, 0x18 ;  /* 0x0000000405057291 */ /* 0x004fe2000f8ec0ff */
[----:B------:R-:W-:Y:S01]  /*2e80*/  UMOV UR24, 0x0 ;  /* 0x0000000000187882 */ /* 0x000fe20000000000 */
[----:B------:R-:W-:-:S02]  /*2e90*/  UMOV UR25, 0x8200490 ;  /* 0x0820049000197882 */ /* 0x000fc40000000000 */
[----:B------:R-:W-:Y:S02]  /*2ea0*/  UIADD3 UR10, UPT, UPT, UR5, 0x8400, URZ ;  /* 0x00008400050a7890 */ /* 0x000fe4000fffe0ff */
[----:B------:R-:W-:Y:S02]  /*2eb0*/  UIADD3 UR11, UPT, UPT, UR5, 0x20400, URZ ;  /* 0x00020400050b7890 */ /* 0x000fe4000fffe0ff */
[----:B----4-:R-:W-:Y:S01]  /*2ec0*/  UIADD3 UR7, UPT, UPT, UR7, 0x3f, URZ ;  /* 0x0000003f07077890 */ /* 0x010fe2000fffe0ff */
[----:B-1----:R-:W1:Y:S01]  /*2ed0*/  LDS R0, [UR5+0x160] ;  /* 0x00016005ff007984 */ /* 0x002e620008000800 */
[----:B------:R-:W-:Y:S02]  /*2ee0*/  USHF.R.U32.HI UR10, URZ, 0x4, UR10 ;  /* 0x00000004ff0a7899 */ /* 0x000fe4000801160a */
[----:B------:R-:W-:Y:S02]  /*2ef0*/  USHF.R.S32.HI UR4, URZ, 0x1f, UR7 ;  /* 0x0000001fff047899 */ /* 0x000fe40008011407 */
[----:B------:R-:W-:-:S02]  /*2f00*/  USHF.R.U32.HI UR11, URZ, 0x4, UR11 ;  /* 0x00000004ff0b7899 */ /* 0x000fc4000801160b */
[----:B------:R-:W-:Y:S02]  /*2f10*/  ULEA.HI UR4, UR4, UR7, URZ, 0x6 ;  /* 0x0000000704047291 */ /* 0x000fe4000f8f30ff */
[----:B------:R-:W-:Y:S02]  /*2f20*/  ULOP3.LUT UR10, UR10, 0x3fff, URZ, 0xc0, !UPT ;  /* 0x00003fff0a0a7892 */ /* 0x000fe4000f8ec0ff */
[----:B------:R-:W-:Y:S02]  /*2f30*/  USHF.R.S32.HI UR4, URZ, 0x6, UR4 ;  /* 0x00000006ff047899 */ /* 0x000fe40008011404 */
[----:B------:R-:W-:Y:S02]  /*2f40*/  ULOP3.LUT UR11, UR11, 0x3fff, URZ, 0xc0, !UPT ;  /* 0x00003fff0b0b7892 */ /* 0x000fe4000f8ec0ff */
[----:B------:R-:W-:Y:S01]  /*2f50*/  UISETP.LT.AND UP0, UPT, UR4, 0x1, UPT ;  /* 0x000000010400788c */ /* 0x000fe2000bf01270 */
[----:B------:R-:W-:Y:S01]  /*2f60*/  UMOV UR22, 0x0 ;  /* 0x0000000000167882 */ /* 0x000fe20000000000 */
[----:B------:R-:W-:-:S02]  /*2f70*/  UMOV UR23, 0x8200490 ;  /* 0x0820049000177882 */ /* 0x000fc40000000000 */
[----:B------:R-:W-:Y:S02]  /*2f80*/  USEL UR9, UR4, 0x1, !UP0 ;  /* 0x0000000104097887 */ /* 0x000fe4000c000000 */
[----:B------:R-:W-:Y:S02]  /*2f90*/  ULOP3.LUT UR10, UR10, 0x10000, URZ, 0xfc, !UPT ;  /* 0x000100000a0a7892 */ /* 0x000fe4000f8efcff */
[----:B------:R-:W-:Y:S02]  /*2fa0*/  ULOP3.LUT UR11, UR11, 0x10000, URZ, 0xfc, !UPT ;  /* 0x000100000b0b7892 */ /* 0x000fe4000f8efcff */
[----:B------:R-:W-:Y:S02]  /*2fb0*/  UIADD3 UR9, UPT, UPT, -UR9, URZ, URZ ;  /* 0x000000ff09097290 */ /* 0x000fe4000fffe1ff */
[----:B---3--:R-:W-:Y:S01]  /*2fc0*/  UISETP.GE.AND UP3, UPT, UR6, 0x1, UPT ;  /* 0x000000010600788c */ /* 0x008fe2000bf66270 */
[----:B------:R-:W-:Y:S01]  /*2fd0*/  UMOV UR20, 0x0 ;  /* 0x0000000000147882 */ /* 0x000fe20000000000 */
[----:B------:R-:W-:Y:S01]  /*2fe0*/  UMOV UR21, 0x8200490 ;  /* 0x0820049000157882 */ /* 0x000fe20000000000 */
[----:B------:R-:W-:Y:S01]  /*2ff0*/  UMOV UR18, 0x0 ;  /* 0x0000000000127882 */ /* 0x000fe20000000000 */
[----:B------:R-:W-:Y:S01]  /*3000*/  UMOV UR19, 0x8200490 ;  /* 0x0820049000137882 */ /* 0x000fe20000000000 */
[----:B-1----:R-:W-:-:S15]  /*3010*/  R2UR UR16, R0 ;  /* 0x00000000001072ca */ /* 0x002fde00000e0000 */
.L_x_61:
[----:B------:R-:W-:Y:S02]  /*3020*/  LEA R0, R10, UR5, 0x3 ;  /* 0x000000050a007c11 */ /* 0x000fe4000f8e18ff */
[----:B------:R-:W-:Y:S02]  /*3030*/  SHF.L.U32 R2, R9, 0x1f, RZ ;  /* 0x0000001f09027819 */ /* 0x000fe400000006ff */
[----:B------:R-:W-:Y:S01]  /*3040*/  PLOP3.LUT P0, PT, PT, PT, UP3, 0x80, 0x8 ;  /* 0x000000000008781c */ /* 0x000fe20003f0f038 */
[----:B------:R-:W-:Y:S01]  /*3050*/  VIADD R3, R0, 0xc0 ;  /* 0x000000c000037836 */ /* 0x000fe20000000000 */
[----:B-1----:R-:W1:Y:S02]  /*3060*/  SYNCS.PHASECHK.TRANS64.TRYWAIT P1, [R0+URZ+0xb0], R2 ;  /* 0x0000b002000075a7 */ /* 0x002e6400080211ff */
[----:B-1-3--:R-:W-:Y:S09]  /*3070*/  @!P1 BRA `(.L_x_55) ;  /* 0x00000064000c9947 */ /* 0x00aff20003800000 */
.L_x_154:
[----:B------:R-:W-:Y:S01]  /*3080*/  LEA R4, R10, UR5, 0x4 ;  /* 0x000000050a047c11 */ /* 0x000fe2000f8e20ff */
[----:B------:R-:W-:Y:S01]  /*3090*/  @UP3 ULEA UR6, UR14, UR5, 0x3 ;  /* 0x000000050e063291 */ /* 0x000fe2000f8e18ff */
[----:B------:R-:W-:Y:S01]  /*30a0*/  PLOP3.LUT P2, PT, PT, PT, PT, 0x80, 0x8 ;  /* 0x000000000008781c */ /* 0x000fe20003f4f070 */
[----:B------:R-:W-:Y:S01]  /*30b0*/  ULEA UR7, UR15, UR5, 0x3 ;  /* 0x000000050f077291 */ /* 0x000fe2000f8e18ff */
[----:B------:R-:W-:Y:S01]  /*30c0*/  PRMT R3, RZ, 0x654, R3 ;  /* 0x00000654ff037816 */ /* 0x000fe20000000003 */
[----:B------:R-:W-:Y:S01]  /*30d0*/  ULEA UR8, UR15, UR16, 0x7 ;  /* 0x000000100f087291 */ /* 0x000fe2000f8e38ff */
[----:B------:R-:W2:Y:S01]  /*30e0*/  LDS.128 R4, [R4+0x140] ;  /* 0x0001400004047984 */ /* 0x000ea20000000c00 */
[----:B-1----:R-:W-:Y:S02]  /*30f0*/  @P0 SHF.L.U32 R2, R8, 0x1f, RZ ;  /* 0x0000001f08020819 */ /* 0x002fe400000006ff */
[----:B------:R-:W-:Y:S01]  /*3100*/  SHF.L.U32 R0, R11, 0x1f, RZ ;  /* 0x0000001f0b007819 */ /* 0x000fe200000006ff */
[----:B------:R-:W-:Y:S01]  /*3110*/  @!PT LDS RZ, [RZ] ;  /* 0x00000000fffff984 */ /* 0x000fe20000000800 */
[----:B------:R-:W-:Y:S01]  /*3120*/  @!PT LDS RZ, [RZ] ;  /* 0x00000000fffff984 */ /* 0x000fe20000000800 */
[----:B------:R-:W-:Y:S01]  /*3130*/  @!PT LDS RZ, [RZ] ;  /* 0x00000000fffff984 */ /* 0x000fe20000000800 */
[----:B------:R-:W-:Y:S01]  /*3140*/  @!PT LDS RZ, [RZ] ;  /* 0x00000000fffff984 */ /* 0x000fe20000000800 */
[----:B------:R1:W-:Y:S06]  /*3150*/  MEMBAR.ALL.CTA ;  /* 0x0000000000007992 */ /* 0x0003ec0000008000 */
[----:B-1----:R-:W1:Y:S02]  /*3160*/  FENCE.VIEW.ASYNC.S ;  /* 0x00000000000073c6 */ /* 0x002e640000000000 */
[----:B-1----:R1:W-:Y:S01]  /*3170*/  SYNCS.ARRIVE.TRANS64.RED.A1T0 RZ, [R3+URZ], RZ ;  /* 0x000000ff03ff79a7 */ /* 0x0023e200081004ff */
[----:B------:R1:W3:Y:S01]  /*3180*/  @P0 SYNCS.PHASECHK.TRANS64.TRYWAIT P2, [UR6], R2 ;  /* 0x00000002ff0005a7 */ /* 0x0002e20008041106 */
[----:B--2---:R-:W-:Y:S01]  /*3190*/  LOP3.LUT P1, RZ, R6, 0x1, RZ, 0xc0, !PT ;  /* 0x0000000106ff7812 */ /* 0x004fe2000782c0ff */
[----:B------:R-:W2:Y:S02]  /*31a0*/  SYNCS.PHASECHK.TRANS64.TRYWAIT P0, [UR7+0xf0], R0 ;  /* 0x0000f000ff0075a7 */ /* 0x000ea40008001107 */
[----:B-123--:R-:W-:Y:S10]  /*31b0*/  @!P0 BRA `(.L_x_56) ;  /* 0x0000006000d08947 */ /* 0x00eff40003800000 */
.L_x_156:
[----:B------:R-:W-:Y:S01]  /*31c0*/  IADD3 R10, PT, PT, R10, 0x1, RZ ;  /* 0x000000010a0a7810 */ /* 0x000fe20007ffe0ff */
[----:B------:R-:W-:Y:S06]  /*31d0*/  BRA.U !UP3, `(.L_x_57) ;  /* 0x000000010bc07547 */ /* 0x000fec000b800000 */
[----:B------:R-:W-:Y:S01]  /*31e0*/  UPLOP3.LUT UP4, UPT, UPT, UPT, UPT, 0x40, 0x4 ;  /* 0x000000000004789c */ /* 0x000fe20003f8e870 */
[----:B------:R-:W-:Y:S01]  /*31f0*/  UMOV UR13, UR9 ;  /* 0x00000009000d7c82 */ /* 0x000fe20008000000 */
[----:B------:R-:W-:Y:S01]  /*3200*/  UMOV UR12, UR4 ;  /* 0x00000004000c7c82 */ /* 0x000fe20008000000 */
[----:B------:R-:W-:-:S08]  /*3210*/  UMOV UR17, UR14 ;  /* 0x0000000e00117c82 */ /* 0x000fd00008000000 */
.L_x_60:
[----:B------:R-:W-:Y:S02]  /*3220*/  UIADD3 UR13, UPT, UPT, UR13, 0x1, URZ ;  /* 0x000000010d0d7890 */ /* 0x000fe4000fffe0ff */
[----:B--2---:R-:W-:Y:S02]  /*3230*/  ULEA UR6, UR17, UR5, 0x3 ;  /* 0x0000000511067291 */ /* 0x004fe4000f8e18ff */
[----:B------:R-:W-:Y:S01]  /*3240*/  UISETP.NE.AND UP0, UPT, UR13, URZ, UPT ;  /* 0x000000ff0d00728c */ /* 0x000fe2000bf05270 */
[----:B---3--:R-:W-:Y:S10]  /*3250*/  @P2 BRA `(.L_x_58) ;  /* 0x00000000000c2947 */ /* 0x008ff40003800000 */
[----:B-1----:R-:W-:Y:S04]  /*3260*/  SHF.L.U32 R2, R8, 0x1f, RZ ;  /* 0x0000001f08027819 */ /* 0x002fe800000006ff */
[----:B------:R-:W1:Y:S02]  /*3270*/  SYNCS.PHASECHK.TRANS64.TRYWAIT P0, [UR6], R2 ;  /* 0x00000002ff0075a7 */ /* 0x000e640008001106 */
[----:B-1----:R-:W-:Y:S05]  /*3280*/  @!P0 BRA `(.L_x_59) ;  /* 0x0000006000b48947 */ /* 0x002fea0003800000 */
.L_x_58:
[----:B------:R-:W-:Y:S01]  /*3290*/  UISETP.NE.AND UP1, UPT, UR12, 0x1, UPT ;  /* 0x000000010c00788c */ /* 0x000fe2000bf25270 */
[----:B------:R-:W-:Y:S01]  /*32a0*/  PLOP3.LUT P2, PT, PT, PT, PT, 0x80, 0x8 ;  /* 0x000000000008781c */ /* 0x000fe20003f4f070 */
[----:B------:R-:W-:Y:S02]  /*32b0*/  UIADD3 UR14, UPT, UPT, UR17, 0x1, URZ ;  /* 0x00000001110e7890 */ /* 0x000fe4000fffe0ff */
[----:B------:R-:W-:Y:S02]  /*32c0*/  ULEA UR28, UR17, UR11, 0xa ;  /* 0x0000000b111c7291 */ /* 0x000fe4000f8e50ff */
[----:B------:R-:W-:Y:S01]  /*32d0*/  UISETP.NE.AND UP2, UPT, UR14, 0x6, UPT ;  /* 0x000000060e00788c */ /* 0x000fe2000bf45270 */
[----:B------:R-:W-:Y:S01]  /*32e0*/  PLOP3.LUT P0, PT, PT, PT, UP1, 0x80, 0x8 ;  /* 0x000000000008781c */ /* 0x000fe20003f0f018 */
[----:B------:R-:W-:Y:S02]  /*32f0*/  UIADD3 UR40, UPT, UPT, UR28, 0x2, URZ ;  /* 0x000000021c287890 */ /* 0x000fe4000fffe0ff */
[----:B------:R-:W-:Y:S02]  /*3300*/  USEL UR27, URZ, 0x1, UP2 ;  /* 0x00000001ff1b7887 */ /* 0x000fe40009000000 */
[----:B------:R-:W-:Y:S02]  /*3310*/  USEL UR14, UR14, URZ, UP2 ;  /* 0x000000ff0e0e7287 */ /* 0x000fe40009000000 */
[----:B------:R-:W-:Y:S02]  /*3320*/  UIADD3 UR36, UPT, UPT, UR28, 0x4, URZ ;  /* 0x000000041c247890 */ /* 0x000fe4000fffe0ff */
[----:B------:R-:W-:Y:S01]  /*3330*/  @UP1 ULEA UR26, UR14, UR5, 0x3 ;  /* 0x000000050e1a1291 */ /* 0x000fe2000f8e18ff */
[----:B------:R-:W-:Y:S01]  /*3340*/  LOP3.LUT R8, R8, UR27, RZ, 0x3c, !PT ;  /* 0x0000001b08087c12 */ /* 0x000fe2000f8e3cff */
[----:B------:R-:W-:Y:S02]  /*3350*/  UIADD3 UR32, UPT, UPT, UR28, 0x6, URZ ;  /* 0x000000061c207890 */ /* 0x000fe4000fffe0ff */
[----:B------:R-:W-:Y:S01]  /*3360*/  UIADD3 UR6, UPT, UPT, UR6, 0x30, URZ ;  /* 0x0000003006067890 */ /* 0x000fe2000fffe0ff */
[----:B-1----:R-:W-:Y:S01]  /*3370*/  @P0 SHF.L.U32 R0, R8, 0x1f, RZ ;  /* 0x0000001f08000819 */ /* 0x002fe200000006ff */
[----:B------:R-:W-:Y:S01]  /*3380*/  UIADD3 UR12, UPT, UPT, UR12, -0x1, URZ ;  /* 0xffffffff0c0c7890 */ /* 0x000fe2000fffe0ff */
[----:B------:R-:W-:Y:S02]  /*3390*/  UMOV UR29, 0x40004040 ;  /* 0x40004040001d7882 */ /* 0x000fe40000000000 */
[----:B------:R2:W3:Y:S01]  /*33a0*/  @P0 SYNCS.PHASECHK.TRANS64.TRYWAIT P2, [UR26], R0 ;  /* 0x00000000ff0005a7 */ /* 0x0004e2000804111a */
[----:B------:R-:W-:Y:S01]  /*33b0*/  ULEA UR26, UR17, UR10, 0xa ;  /* 0x0000000a111a7291 */ /* 0x000fe2000f8e50ff */
[----:B------:R-:W-:Y:S01]  /*33c0*/  UMOV UR27, 0x40004040 ;  /* 0x40004040001b7882 */ /* 0x000fe20000000000 */
[----:B------:R-:W-:Y:S02]  /*33d0*/  UMOV UR41, 0x40004040 ;  /* 0x4000404000297882 */ /* 0x000fe40000000000 */
[----:B------:R-:W-:Y:S02]  /*33e0*/  UIADD3 UR38, UPT, UPT, UR26, 0x2, URZ ;  /* 0x000000021a267890 */ /* 0x000fe4000fffe0ff */
[----:B------:R-:W-:Y:S02]  /*33f0*/  UIADD3 UR34, UPT, UPT, UR26, 0x4, URZ ;  /* 0x000000041a227890 */ /* 0x000fe4000fffe0ff */
[----:B------:R-:W-:Y:S01]  /*3400*/  UIADD3 UR30, UPT, UPT, UR26, 0x6, URZ ;  /* 0x000000061a1e7890 */ /* 0x000fe2000fffe0ff */
[----:B------:R2:W-:Y:S01]  /*3410*/  UTCHMMA gdesc[UR26], gdesc[UR28], tmem[UR8], tmem[UR24], idesc[UR25], UP4 ;  /* 0x00ff181c1a0075ea */ /* 0x0005e2000a000008 */
[----:B------:R-:W-:Y:S01]  /*3420*/  UPLOP3.LUT UP4, UPT, UPT, UPT, UPT, 0x80, 0x8 ;  /* 0x000000000008789c */ /* 0x000fe20003f8f070 */
[----:B------:R-:W-:Y:S01]  /*3430*/  UMOV UR39, 0x40004040 ;  /* 0x4000404000277882 */ /* 0x000fe20000000000 */
[----:B------:R-:W-:Y:S01]  /*3440*/  UMOV UR37, 0x40004040 ;  /* 0x4000404000257882 */ /* 0x000fe20000000000 */
[----:B------:R2:W-:Y:S01]  /*3450*/  UTCHMMA gdesc[UR38], gdesc[UR40], tmem[UR8], tmem[UR22], idesc[UR23], UPT ;  /* 0x00ff1628260075ea */ /* 0x0005e2000b800008 */
[----:B------:R-:W-:Y:S01]  /*3460*/  UMOV UR35, 0x40004040 ;  /* 0x4000404000237882 */ /* 0x000fe20000000000 */
[----:B------:R-:W-:Y:S01]  /*3470*/  UMOV UR33, 0x40004040 ;  /* 0x4000404000217882 */ /* 0x000fe20000000000 */
[----:B------:R-:W-:Y:S01]  /*3480*/  UMOV UR31, 0x40004040 ;  /* 0x40004040001f7882 */ /* 0x000fe20000000000 */
[----:B------:R2:W-:Y:S01]  /*3490*/  UTCHMMA gdesc[UR34], gdesc[UR36], tmem[UR8], tmem[UR20], idesc[UR21], UPT ;  /* 0x00ff1424220075ea */ /* 0x0005e2000b800008 */
[----:B------:R2:W-:Y:S01]  /*34a0*/  UTCHMMA gdesc[UR30], gdesc[UR32], tmem[UR8], tmem[UR18], idesc[UR19], UPT ;  /* 0x00ff12201e0075ea */ /* 0x0005e2000b800008 */
[----:B------:R2:W-:Y:S01]  /*34b0*/  UTCBAR [UR6], URZ ;  /* 0x000000ff060073e9 */ /* 0x0005e200080000ff */
[----:B------:R-:W-:Y:S01]  /*34c0*/  UMOV UR17, UR14 ;  /* 0x0000000e00117c82 */ /* 0x000fe20008000000 */
[----:B------:R-:W-:Y:S05]  /*34d0*/  BRA.U UP0, `(.L_x_60) ;  /* 0xfffffffd00507547 */ /* 0x000fea000b83ffff */
.L_x_57:
[----:B------:R-:W-:Y:S01]  /*34e0*/  UIADD3 UR15, UPT, UPT, UR15, 0x1, URZ ;  /* 0x000000010f0f7890 */ /* 0x000fe2000fffe0ff */
[C---:B------:R-:W-:Y:S01]  /*34f0*/  ISETP.NE.AND P0, PT, R10.reuse, 0x2, PT ;  /* 0x000000020a00780c */ /* 0x040fe20003f05270 */
[----:B------:R-:W-:Y:S02]  /*3500*/  UIADD3 UR7, UPT, UPT, UR7, 0xd0, URZ ;  /* 0x000000d007077890 */ /* 0x000fe4000fffe0ff */
[----:B------:R-:W-:Y:S01]  /*3510*/  UISETP.NE.AND UP0, UPT, UR15, 0x4, UPT ;  /* 0x000000040f00788c */ /* 0x000fe2000bf05270 */
[----:B-12---:R-:W-:Y:S02]  /*3520*/  SEL R0, RZ, 0x1, P0 ;  /* 0x00000001ff007807 */ /* 0x006fe40000000000 */
[----:B------:R-:W-:Y:S01]  /*3530*/  SEL R10, R10, RZ, P0 ;  /* 0x000000ff0a0a7207 */ /* 0x000fe20000000000 */
[----:B------:R-:W-:Y:S01]  /*3540*/  USEL UR6, URZ, 0x1, UP0 ;  /* 0x00000001ff067887 */ /* 0x000fe20008000000 */
[----:B------:R-:W-:Y:S01]  /*3550*/  LOP3.LUT R9, R9, R0, RZ, 0x3c, !PT ;  /* 0x0000000009097212 */ /* 0x000fe200078e3cff */
[----:B------:R-:W-:Y:S01]  /*3560*/  USEL UR15, UR15, URZ, UP0 ;  /* 0x000000ff0f0f7287 */ /* 0x000fe20008000000 */
[----:B------:R1:W-:Y:S03]  /*3570*/  UTCBAR [UR7], URZ ;  /* 0x000000ff070073e9 */ /* 0x0003e600080000ff */
[----:B------:R-:W-:Y:S01]  /*3580*/  LOP3.LUT R11, R11, UR6, RZ, 0x3c, !PT ;  /* 0x000000060b0b7c12 */ /* 0x000fe2000f8e3cff */
[----:B------:R-:W-:Y:S07]  /*3590*/  @P1 BRA `(.L_x_61) ;  /* 0xfffffff800a01947 */ /* 0x000fee000383ffff */
[----:B------:R-:W2:Y:S01]  /*35a0*/  S2UR UR4, SR_CgaCtaId ;  /* 0x00000000000479c3 */ /* 0x000ea20000008800 */
[----:B------:R-:W-:Y:S01]  /*35b0*/  ELECT P0, URZ, PT ;  /* 0x0000000000ff782f */ /* 0x000fe20003800000 */
[----:B------:R-:W-:Y:S01]  /*35c0*/  IMAD.MOV.U32 R0, RZ, RZ, 0x1 ;  /* 0x00000001ff007424 */ /* 0x000fe200078e00ff */
[----:B------:R-:W-:Y:S01]  /*35d0*/  UIADD3 UR5, UPT, UPT, UR5, 0xf0, URZ ;  /* 0x000000f005057890 */ /* 0x000fe2000fffe0ff */
[----:B------:R-:W-:Y:S01]  /*35e0*/  SHF.L.U32 R2, R11, 0x1f, RZ ;  /* 0x0000001f0b027819 */ /* 0x000fe200000006ff */
[----:B------:R-:W-:-:S03]  /*35f0*/  UMOV UR6, 0x40 ;  /* 0x0000004000067882 */ /* 0x000fc60000000000 */
[----:B------:R-:W-:Y:S01]  /*3600*/  UVIRTCOUNT.DEALLOC.SMPOOL 0x80 ;  /* 0x000000800000784c */ /* 0x000fe20000000000 */
[----:B--2---:R-:W-:Y:S02]  /*3610*/  ULEA UR4, UR4, UR6, 0x18 ;  /* 0x0000000604047291 */ /* 0x004fe4000f8ec0ff */
[----:B------:R-:W-:-:S07]  /*3620*/  ULEA UR6, UR15, UR5, 0x3 ;  /* 0x000000050f067291 */ /* 0x000fce000f8e18ff */
[----:B------:R2:W-:Y:S02]  /*3630*/  @P0 STS.U8 [UR4+0x1c], R0 ;  /* 0x00001c00ff000988 */ /* 0x0005e40008000004 */
[----:B------:R-:W4:Y:S02]  /*3640*/  SYNCS.PHASECHK.TRANS64.TRYWAIT P0, [UR6], R2 ;  /* 0x00000002ff0075a7 */ /* 0x000f240008001106 */
[----:B--2-4-:R-:W-:Y:S05]  /*3650*/  @!P0 BRA `(.L_x_62) ;  /* 0x0000005c00d88947 */ /* 0x014fea0003800000 */
.L_x_159:
[----:B-1----:R-:W-:-:S04]  /*3660*/  UIADD3 UR7, UPT, UPT, UR15, 0x1, URZ ;  /* 0x000000010f077890 */ /* 0x002fc8000fffe0ff */
[----:B------:R-:W-:-:S04]  /*3670*/  UISETP.NE.AND UP0, UPT, UR7, 0x4, UPT ;  /* 0x000000040700788c */ /* 0x000fc8000bf05270 */
[----:B------:R-:W-:Y:S02]  /*3680*/  USEL UR8, URZ, 0x1, UP0 ;  /* 0x00000001ff087887 */ /* 0x000fe40008000000 */
[----:B------:R-:W-:-:S04]  /*3690*/  USEL UR7, UR7, URZ, UP0 ;  /* 0x000000ff07077287 */ /* 0x000fc80008000000 */
[----:B------:R-:W-:Y:S01]  /*36a0*/  ULEA UR6, UR7, UR5, 0x3 ;  /* 0x0000000507067291 */ /* 0x000fe2000f8e18ff */
[----:B--2---:R-:W-:-:S04]  /*36b0*/  LOP3.LUT R2, R11, UR8, RZ, 0x3c, !PT ;  /* 0x000000080b027c12 */ /* 0x004fc8000f8e3cff */
[----:B------:R-:W-:-:S04]  /*36c0*/  SHF.L.U32 R3, R2, 0x1f, RZ ;  /* 0x0000001f02037819 */ /* 0x000fc800000006ff */
[----:B------:R-:W1:Y:S02]  /*36d0*/  SYNCS.PHASECHK.TRANS64.TRYWAIT P0, [UR6], R3 ;  /* 0x00000003ff0075a7 */ /* 0x000e640008001106 */
[----:B-1----:R-:W-:Y:S05]  /*36e0*/  @!P0 BRA `(.L_x_63) ;  /* 0x0000005c00cc8947 */ /* 0x002fea0003800000 */
.L_x_161:
        /* <DEDUP_REMOVED lines=9> */
.L_x_163:
[----:B------:R-:W-:-:S04]  /*3780*/  UIADD3 UR7, UPT, UPT, UR7, 0x1, URZ ;  /* 0x0000000107077890 */ /* 0x000fc8000fffe0ff */
[----:B------:R-:W-:-:S04]  /*3790*/  UISETP.NE.AND UP0, UPT, UR7, 0x4, UPT ;  /* 0x000000040700788c */ /* 0x000fc8000bf05270 */
[----:B------:R-:W-:Y:S02]  /*37a0*/  USEL UR6, URZ, 0x1, UP0 ;  /* 0x00000001ff067887 */ /* 0x000fe40008000000 */
[----:B------:R-:W-:-:S04]  /*37b0*/  USEL UR7, UR7, URZ, UP0 ;  /* 0x000000ff07077287 */ /* 0x000fc80008000000 */
[----:B------:R-:W-:Y:S01]  /*37c0*/  ULEA UR7, UR7, UR5, 0x3 ;  /* 0x0000000507077291 */ /* 0x000fe2000f8e18ff */
[----:B------:R-:W-:-:S04]  /*37d0*/  LOP3.LUT R2, R2, UR6, RZ, 0x3c, !PT ;  /* 0x0000000602027c12 */ /* 0x000fc8000f8e3cff */
[----:B------:R-:W-:-:S04]  /*37e0*/  SHF.L.U32 R2, R2, 0x1f, RZ ;  /* 0x0000001f02027819 */ /* 0x000fc800000006ff */
[----:B------:R-:W2:Y:S02]  /*37f0*/  SYNCS.PHASECHK.TRANS64.TRYWAIT P0, [UR7], R2 ;  /* 0x00000002ff0075a7 */ /* 0x000ea40008001107 */
[----:B--2---:R-:W-:Y:S05]  /*3800*/  @!P0 BRA `(.L_x_65) ;  /* 0x0000005c00b48947 */ /* 0x004fea0003800000 */
.L_x_165:
[----:B------:R-:W-:Y:S01]  /*3810*/  NOP ;  /* 0x0000000000007918 */ /* 0x000fe20000000000 */
[----:B-1----:R-:W1:Y:S01]  /*3820*/  LDS R0, [UR4+0x14] ;  /* 0x00001404ff007984 */ /* 0x002e620008000800 */
[----:B------:R-:W-:Y:S01]  /*3830*/  ULOP3.LUT UR6, UR16, 0xffff, URZ, 0xc0, !UPT ;  /* 0x0000ffff10067892 */ /* 0x000fe2000f8ec0ff */
[----:B------:R-:W-:Y:S01]  /*3840*/  UMOV UR8, 0xffff ;  /* 0x0000ffff00087882 */ /* 0x000fe20000000000 */
[----:B------:R-:W-:Y:S02]  /*3850*/  UMOV UR5, 0x1 ;  /* 0x0000000100057882 */ /* 0x000fe40000000000 */
[----:B------:R-:W-:-:S04]  /*3860*/  USHF.R.U32.HI UR6, URZ, 0x5, UR6 ;  /* 0x00000005ff067899 */ /* 0x000fc80008011606 */
[----:B------:R-:W-:Y:S02]  /*3870*/  USHF.L.U32 UR8, UR8, UR6, URZ ;  /* 0x0000000608087299 */ /* 0x000fe400080006ff */
[----:B------:R-:W-:-:S04]  /*3880*/  USHF.L.U32 UR5, UR5, UR6, URZ ;  /* 0x0000000605057299 */ /* 0x000fc800080006ff */
[----:B-1----:R-:W-:-:S04]  /*3890*/  LOP3.LUT R0, R0, UR8, RZ, 0xc0, !PT ;  /* 0x0000000800007c12 */ /* 0x002fc8000f8ec0ff */
[----:B------:R-:W-:-:S13]  /*38a0*/  ISETP.NE.AND P0, PT, R0, UR8, PT ;  /* 0x0000000800007c0c */ /* 0x000fda000bf05270 */
[----:B------:R-:W-:Y:S05]  /*38b0*/  @P0 BRA `(.L_x_66) ;  /* 0x0000000000580947 */ /* 0x000fea0003800000 */
[----:B------:R-:W1:Y:S02]  /*38c0*/  LDS R0, [UR4+0x18] ;  /* 0x00001804ff007984 */ /* 0x000e640008000800 */
[----:B-1----:R-:W-:-:S04]  /*38d0*/  LOP3.LUT R0, R0, UR5, RZ, 0xc0, !PT ;  /* 0x0000000500007c12 */ /* 0x002fc8000f8ec0ff */
[----:B------:R-:W-:-:S13]  /*38e0*/  ISETP.NE.AND P0, PT, R0, UR5, PT ;  /* 0x0000000500007c0c */ /* 0x000fda000bf05270 */
[----:B------:R-:W-:Y:S05]  /*38f0*/  @P0 BRA `(.L_x_67) ;  /* 0x00000000003c0947 */ /* 0x000fea0003800000 */
[----:B------:R-:W1:Y:S01]  /*3900*/  S2R R2, SR_LANEID ;  /* 0x0000000000027919 */ /* 0x000e620000000000 */
[----:B------:R-:W-:Y:S01]  /*3910*/  ULOP3.LUT UR8, URZ, UR8, URZ, 0x33, !UPT ;  /* 0x00000008ff087292 */ /* 0x000fe2000f8e33ff */
[----:B------:R-:W-:Y:S02]  /*3920*/  VOTEU.ANY UR7, UPT, PT ;  /* 0x0000000000077886 */ /* 0x000fe400038e0100 */
[----:B------:R-:W-:-:S03]  /*3930*/  UFLO.U32 UR7, UR7 ;  /* 0x00000007000772bd */ /* 0x000fc600080e0000 */
[----:B------:R-:W-:-:S04]  /*3940*/  IMAD.U32 R0, RZ, RZ, UR8 ;  /* 0x00000008ff007e24 */ /* 0x000fc8000f8e00ff */
[----:B------:R2:W4:Y:S02]  /*3950*/  REDUX UR6, R0 ;  /* 0x00000000000673c4 */ /* 0x0005240000000000 */
[----:B------:R1:W-:Y:S02]  /*3960*/  UTCATOMSWS.AND URZ, UR8 ;  /* 0x0000000800ff79e3 */ /* 0x0003e40008000000 */
[----:B-1----:R-:W-:Y:S02]  /*3970*/  ISETP.EQ.U32.AND P0, PT, R2, UR7, PT ;  /* 0x0000000702007c0c */ /* 0x002fe4000bf02070 */
[----:B--2---:R-:W-:Y:S02]  /*3980*/  LOP3.LUT R0, RZ, UR5, RZ, 0x33, !PT ;  /* 0x00000005ff007c12 */ /* 0x004fe4000f8e33ff */
[----:B----4-:R-:W-:Y:S02]  /*3990*/  MOV R2, UR6 ;  /* 0x0000000600027c02 */ /* 0x010fe40008000f00 */
[----:B------:R-:W1:Y:S07]  /*39a0*/  REDUX UR5, R0 ;  /* 0x00000000000573c4 */ /* 0x000e6e0000000000 */
[----:B------:R2:W-:Y:S01]  /*39b0*/  @P0 ATOMS.AND RZ, [UR4+0x14], R2 ;  /* 0x00001402ffff098c */ /* 0x0005e2000a800004 */
[----:B-1----:R-:W-:-:S05]  /*39c0*/  IMAD.U32 R0, RZ, RZ, UR5 ;  /* 0x00000005ff007e24 */ /* 0x002fca000f8e00ff */
[----:B------:R2:W-:Y:S01]  /*39d0*/  @P0 ATOMS.AND RZ, [UR4+0x18], R0 ;  /* 0x00001800ffff098c */ /* 0x0005e2000a800004 */
[----:B------:R-:W-:Y:S05]  /*39e0*/  BRA `(.L_x_68) ;  /* 0x0000000000147947 */ /* 0x000fea0003800000 */
.L_x_67:
[----:B------:R-:W-:Y:S02]  /*39f0*/  MOV R2, 0x3a10 ;  /* 0x00003a1000027802 */ /* 0x000fe40000000f00 */
[----:B---3-5:R-:W-:Y:S05]  /*3a00*/  CALL.REL.NOINC `($__internal_0_$__cuda_sm10x_tcgen05_guardrail_trap_col_being_dealloced_not_returned_by_alloc) ;  /* 0x00000060009c7944 */ /* 0x028fea0003c00000 */
[----:B------:R-:W-:Y:S05]  /*3a10*/  BRA `(.L_x_68) ;  /* 0x0000000000087947 */ /* 0x000fea0003800000 */
.L_x_66:
[----:B------:R-:W-:Y:S02]  /*3a20*/  MOV R2, 0x3a40 ;  /* 0x00003a4000027802 */ /* 0x000fe40000000f00 */
[----:B---3-5:R-:W-:Y:S05]  /*3a30*/  CALL.REL.NOINC `($__internal_2_$__cuda_sm10x_tcgen05_guardrail_trap_unallocated_columns_being_dealloced) ;  /* 0x0000006000a87944 */ /* 0x028fea0003c00000 */
.L_x_68:
[----:B------:R-:W-:Y:S01]  /*3a40*/  NOP ;  /* 0x0000000000007918 */ /* 0x000fe20000000000 */
[----:B------:R-:W-:Y:S05]  /*3a50*/  EXIT ;  /* 0x000000000000794d */ /* 0x000fea0003800000 */
.L_x_50:
[----:B------:R-:W-:-:S09]  /*3a60*/  UISETP.NE.OR UP3, UPT, UR6, 0x3, UP3 ;  /* 0x000000030600788c */ /* 0x000fd20009f65670 */
[----:B------:R-:W-:Y:S05]  /*3a70*/  BRA.U UP3, `(.L_x_69) ;  /* 0x0000001103107547 */ /* 0x000fea000b800000 */
[----:B------:R-:W1:Y:S01]  /*3a80*/  LDCU.64 UR6, c[0x0][0x888] ;  /* 0x00011100ff0677ac */ /* 0x000e620008000a00 */
[----:B------:R-:W2:Y:S01]  /*3a90*/  LDC R0, c[0x0][0xb30] ;  /* 0x0002cc00ff007b82 */ /* 0x000ea20000000800 */
[----:B------:R-:W-:Y:S02]  /*3aa0*/  HFMA2 R27, -RZ, RZ, 0, 0 ;  /* 0x00000000ff1b7431 */ /* 0x000fe400000001ff */
[----:B------:R-:W-:Y:S01]  /*3ab0*/  IMAD.MOV.U32 R29, RZ, RZ, 0x1 ;  /* 0x00000001ff1d7424 */ /* 0x000fe200078e00ff */
[----:B------:R-:W4:Y:S01]  /*3ac0*/  LDCU.64 UR4, c[0x0][0x890] ;  /* 0x00011200ff0477ac */ /* 0x000f220008000a00 */
[----:B------:R-:W-:Y:S01]  /*3ad0*/  IMAD.MOV.U32 R28, RZ, RZ, RZ ;  /* 0x000000ffff1c7224 */ /* 0x000fe200078e00ff */
[----:B------:R-:W-:Y:S01]  /*3ae0*/  MOV R25, 0x2000 ;  /* 0x0000200000197802 */ /* 0x000fe20000000f00 */
[----:B------:R-:W-:Y:S01]  /*3af0*/  UPLOP3.LUT UP0, UPT, UPT, UPT, UPT, 0x40, 0x4 ;  /* 0x000000000004789c */ /* 0x000fe20003f0e870 */
[----:B------:R-:W3:Y:S08]  /*3b00*/  LDC R24, c[0x0][0x370] ;  /* 0x0000dc00ff187b82 */ /* 0x000ef00000000800 */
[----:B------:R-:W3:Y:S01]  /*3b10*/  LDC R5, c[0x0][0xb0c] ;  /* 0x0002c300ff057b82 */ /* 0x000ee20000000800 */
[----:B-1----:R-:W-:-:S03]  /*3b20*/  UISETP.NE.U32.AND UP1, UPT, UR6, URZ, UPT ;  /* 0x000000ff0600728c */ /* 0x002fc6000bf25070 */
[----:B------:R-:W-:Y:S01]  /*3b30*/  UMOV UR6, 0x400 ;  /* 0x0000040000067882 */ /* 0x000fe20000000000 */
[----:B------:R-:W-:Y:S02]  /*3b40*/  UISETP.NE.AND.EX UP1, UPT, UR7, URZ, UPT, UP1 ;  /* 0x000000ff0700728c */ /* 0x000fe4000bf25310 */
[----:B------:R-:W-:Y:S01]  /*3b50*/  ULEA UR6, UR37, UR6, 0x18 ;  /* 0x0000000625067291 */ /* 0x000fe2000f8ec0ff */
[----:B------:R-:W1:Y:S01]  /*3b60*/  LDC R18, c[0x0][0xb20] ;  /* 0x0002c800ff127b82 */ /* 0x000e620000000800 */
[----:B----4-:R-:W-:Y:S01]  /*3b70*/  UISETP.NE.U32.AND UP3, UPT, UR4, URZ, UPT ;  /* 0x000000ff0400728c */ /* 0x010fe2000bf65070 */
[----:B--2---:R-:W-:Y:S01]  /*3b80*/  ISETP.NE.AND P1, PT, R0, 0x1, PT ;  /* 0x000000010000780c */ /* 0x004fe20003f25270 */
[----:B------:R-:W-:Y:S02]  /*3b90*/  UIADD3 UR7, UPT, UPT, UR6, 0x78, URZ ;  /* 0x0000007806077890 */ /* 0x000fe4000fffe0ff */
[----:B------:R-:W-:Y:S02]  /*3ba0*/  UIADD3 UR33, UPT, UPT, UR6, 0x60, URZ ;  /* 0x0000006006217890 */ /* 0x000fe4000fffe0ff */
[----:B------:R-:W-:Y:S01]  /*3bb0*/  UIADD3 UR25, UPT, UPT, UR6, 0x68, URZ ;  /* 0x0000006806197890 */ /* 0x000fe2000fffe0ff */
[----:B------:R-:W2:Y:S01]  /*3bc0*/  LDC.64 R30, c[0x0][0x348] ;  /* 0x0000d200ff1e7b82 */ /* 0x000ea20000000a00 */
[----:B------:R-:W-:-:S02]  /*3bd0*/  UIADD3 UR17, UPT, UPT, UR6, 0x70, URZ ;  /* 0x0000007006117890 */ /* 0x000fc4000fffe0ff */
[----:B------:R-:W-:Y:S02]  /*3be0*/  UPRMT UR7, UR37, 0x654, UR7 ;  /* 0x0000065425077896 */ /* 0x000fe40008000007 */
[----:B------:R-:W-:-:S03]  /*3bf0*/  UISETP.NE.AND.EX UP3, UPT, UR5, URZ, UPT, UP3 ;  /* 0x000000ff0500728c */ /* 0x000fc6000bf65330 */
[----:B------:R-:W4:Y:S08]  /*3c00*/  LDC.64 R16, c[0x0][0xb10] ;  /* 0x0002c400ff107b82 */ /* 0x000f300000000a00 */
[----:B------:R-:W1:Y:S08]  /*3c10*/  LDC.64 R8, c[0x0][0xb18] ;  /* 0x0002c600ff087b82 */ /* 0x000e700000000a00 */
[----:B------:R-:W1:Y:S08]  /*3c20*/  LDC.64 R6, c[0x0][0xb28] ;  /* 0x0002ca00ff067b82 */ /* 0x000e700000000a00 */
[----:B---3--:R-:W1:Y:S02]  /*3c30*/  LDC R19, c[0x0][0x374] ;  /* 0x0000dd00ff137b82 */ /* 0x008e640000000800 */
.L_x_80:
[C---:B------:R-:W-:Y:S02]  /*3c40*/  LEA R0, R28.reuse, UR6, 0x3 ;  /* 0x000000061c007c11 */ /* 0x040fe4000f8e18ff */
[----:B------:R-:W-:Y:S02]  /*3c50*/  SHF.L.U32 R2, R27, 0x1f, RZ ;  /* 0x0000001f1b027819 */ /* 0x000fe400000006ff */
[----:B------:R-:W-:Y:S02]  /*3c60*/  LEA R20, R28, UR6, 0x4 ;  /* 0x000000061c147c11 */ /* 0x000fe4000f8e20ff */
[----:B---3--:R-:W3:Y:S02]  /*3c70*/  SYNCS.PHASECHK.TRANS64.TRYWAIT P0, [R0+URZ+0xb0], R2 ;  /* 0x0000b002000075a7 */ /* 0x008ee400080011ff */
[----:B---3--:R-:W-:Y:S05]  /*3c80*/  @!P0 BRA `(.L_x_70) ;  /* 0x0000005800ac8947 */ /* 0x008fea0003800000 */
.L_x_166:
[----:B------:R-:W-:Y:S01]  /*3c90*/  ISETP.GE.AND P0, PT, R40, 0x1, PT ;  /* 0x000000012800780c */ /* 0x000fe20003f06270 */
[----:B------:R-:W1:Y:S01]  /*3ca0*/  LDS.128 R20, [R20+0x140] ;  /* 0x0001400014147984 */ /* 0x000e620000000c00 */
[----:B---3--:R-:W-:Y:S01]  /*3cb0*/  VIADD R0, R0, 0xc0 ;  /* 0x000000c000007836 */ /* 0x008fe20000000000 */
[----:B------:R-:W-:Y:S01]  /*3cc0*/  @!PT LDS RZ, [RZ] ;  /* 0x00000000fffff984 */ /* 0x000fe20000000800 */
[----:B------:R-:W-:Y:S01]  /*3cd0*/  @!PT LDS RZ, [RZ] ;  /* 0x00000000fffff984 */ /* 0x000fe20000000800 */
[----:B------:R-:W-:Y:S01]  /*3ce0*/  @!PT LDS RZ, [RZ] ;  /* 0x00000000fffff984 */ /* 0x000fe20000000800 */
[----:B------:R-:W-:Y:S01]  /*3cf0*/  @!PT LDS RZ, [RZ] ;  /* 0x00000000fffff984 */ /* 0x000fe20000000800 */
[----:B------:R3:W-:Y:S06]  /*3d00*/  MEMBAR.ALL.CTA ;  /* 0x0000000000007992 */ /* 0x0007ec0000008000 */
[----:B---3--:R-:W3:Y:S01]  /*3d10*/  FENCE.VIEW.ASYNC.S ;  /* 0x00000000000073c6 */ /* 0x008ee20000000000 */
[----:B------:R-:W-:Y:S04]  /*3d20*/  PRMT R0, RZ, 0x654, R0 ;  /* 0x00000654ff007816 */ /* 0x000fe80000000000 */
[----:B---3--:R3:W-:Y:S01]  /*3d30*/  SYNCS.ARRIVE.TRANS64.RED.A1T0 RZ, [R0+URZ], RZ ;  /* 0x000000ff00ff79a7 */ /* 0x0087e200081004ff */
[----:B-1----:R-:W-:Y:S11]  /*3d40*/  LOP3.LUT P3, RZ, R22, 0x1, RZ, 0xc0, !PT ;  /* 0x0000000116ff7812 */ /* 0x002ff6000786c0ff */
[----:B------:R-:W-:Y:S02]  /*3d50*/  @!UPT UIADD3 URZ, UPT, UPT, URZ, URZ, URZ ;  /* 0x000000fffffff290 */ /* 0x000fe4000fffe0ff */
[----:B------:R-:W-:Y:S02]  /*3d60*/  @P3 MOV R13, R20 ;  /* 0x00000014000d3202 */ /* 0x000fe40000000f00 */
[----:B------:R-:W-:Y:S01]  /*3d70*/  @P3 LOP3.LUT R12, R21, 0xffff, RZ, 0xc0, !PT ;  /* 0x0000ffff150c3812 */ /* 0x000fe200078ec0ff */
[----:B---3--:R-:W-:Y:S06]  /*3d80*/  @!P0 BRA `(.L_x_71) ;  /* 0x0000000000a48947 */ /* 0x008fec0003800000 */
[-C--:B------:R-:W-:Y:S01]  /*3d90*/  IMAD.HI.U32 R0, R19, R9.reuse, RZ ;  /* 0x0000000913007227 */ /* 0x080fe200078e00ff */
[----:B------:R-:W-:Y:S02]  /*3da0*/  ISETP.NE.AND P0, PT, R8, 0x1, PT ;  /* 0x000000010800780c */ /* 0x000fe40003f05270 */
[----:B------:R-:W-:Y:S01]  /*3db0*/  ISETP.NE.AND P2, PT, R40, 0x1, PT ;  /* 0x000000012800780c */ /* 0x000fe20003f45270 */
[----:B----4-:R-:W-:Y:S01]  /*3dc0*/  IMAD.HI.U32 R11, R24, R16, RZ ;  /* 0x00000010180b7227 */ /* 0x010fe200078e00ff */
[----:B------:R-:W-:Y:S02]  /*3dd0*/  SHF.R.U32.HI R0, RZ, R18, R0 ;  /* 0x00000012ff007219 */ /* 0x000fe40000011600 */
[----:B------:R-:W-:Y:S01]  /*3de0*/  ISETP.NE.AND P4, PT, R5, 0x1, PT ;  /* 0x000000010500780c */ /* 0x000fe20003f85270 */
[----:B------:R-:W-:Y:S01]  /*3df0*/  IMAD.HI.U32 R15, R12, R9, RZ ;  /* 0x000000090c0f7227 */ /* 0x000fe200078e00ff */
[----:B------:R-:W-:Y:S02]  /*3e00*/  SHF.R.U32.HI R11, RZ, R17, R11 ;  /* 0x00000011ff0b7219 */ /* 0x000fe4000001160b */
[----:B------:R-:W-:Y:S01]  /*3e10*/  SEL R0, R19, R0, !P0 ;  /* 0x0000000013007207 */ /* 0x000fe20004000000 */
[----:B------:R-:W-:Y:S01]  /*3e20*/  IMAD.HI.U32 R14, R13, R16, RZ ;  /* 0x000000100d0e7227 */ /* 0x000fe200078e00ff */
[----:B------:R-:W-:Y:S03]  /*3e30*/  SEL R11, R24, R11, !P4 ;  /* 0x0000000b180b7207 */ /* 0x000fe60006000000 */
[-C--:B------:R-:W-:Y:S01]  /*3e40*/  IMAD.HI.U32 R10, R0, R6.reuse, RZ ;  /* 0x00000006000a7227 */ /* 0x080fe200078e00ff */
[----:B------:R-:W-:Y:S03]  /*3e50*/  SHF.R.U32.HI R14, RZ, R17, R14 ;  /* 0x00000011ff0e7219 */ /* 0x000fe6000001160e */
[----:B------:R-:W-:Y:S01]  /*3e60*/  IMAD.HI.U32 R2, R11, R6, RZ ;  /* 0x000000060b027227 */ /* 0x000fe200078e00ff */
[-C--:B------:R-:W-:Y:S02]  /*3e70*/  @P2 SHF.R.U32.HI R0, RZ, R7.reuse, R10 ;  /* 0x00000007ff002219 */ /* 0x080fe4000001160a */
[----:B------:R-:W-:Y:S02]  /*3e80*/  SHF.R.U32.HI R10, RZ, R18, R15 ;  /* 0x00000012ff0a7219 */ /* 0x000fe4000001160f */
[----:B------:R-:W-:Y:S01]  /*3e90*/  @P2 SHF.R.U32.HI R11, RZ, R7, R2 ;  /* 0x00000007ff0b2219 */ /* 0x000fe20000011602 */
[----:B------:R-:W-:Y:S01]  /*3ea0*/  IMAD R0, R40, R0, RZ ;  /* 0x0000000028007224 */ /* 0x000fe200078e02ff */
[----:B------:R-:W-:Y:S02]  /*3eb0*/  SEL R10, R12, R10, !P0 ;  /* 0x0000000a0c0a7207 */ /* 0x000fe40004000000 */
[----:B------:R-:W-:Y:S01]  /*3ec0*/  SEL R2, R13, R14, !P4 ;  /* 0x0000000e0d027207 */ /* 0x000fe20006000000 */
[----:B------:R-:W-:Y:S01]  /*3ed0*/  IMAD R14, R40, R11, RZ ;  /* 0x0000000b280e7224 */ /* 0x000fe200078e02ff */
[C---:B------:R-:W-:Y:S01]  /*3ee0*/  ISETP.GE.AND P0, PT, R10.reuse, R0, PT ;  /* 0x000000000a00720c */ /* 0x040fe20003f06270 */
[----:B------:R-:W-:Y:S03]  /*3ef0*/  IMAD.HI.U32 R0, R10, R6, RZ ;  /* 0x000000060a007227 */ /* 0x000fe600078e00ff */
[----:B------:R-:W-:Y:S02]  /*3f00*/  ISETP.GE.OR P0, PT, R2, R14, P0 ;  /* 0x0000000e0200720c */ /* 0x000fe40000706670 */
[-C--:B------:R-:W-:Y:S04]  /*3f10*/  SHF.R.U32.HI R0, RZ, R7.reuse, R0 ;  /* 0x00000007ff007219 */ /* 0x080fe80000011600 */
[----:B------:R-:W-:Y:S05]  /*3f20*/  SEL R15, R10, R0, !P2 ;  /* 0x000000000a0f7207 */ /* 0x000fea0005000000 */
[----:B------:R-:W-:Y:S02]  /*3f30*/  IMAD.MOV R14, RZ, RZ, -R15 ;  /* 0x000000ffff0e7224 */ /* 0x000fe400078e0a0f */
[----:B------:R-:W-:Y:S04]  /*3f40*/  @!P0 IMAD.HI.U32 R0, R2, R6, RZ ;  /* 0x0000000602008227 */ /* 0x000fe800078e00ff */
[----:B------:R-:W-:Y:S01]  /*3f50*/  IMAD R14, R40, R14, R10 ;  /* 0x0000000e280e7224 */ /* 0x000fe200078e020a */
[----:B------:R-:W-:Y:S04]  /*3f60*/  @!P0 SHF.R.U32.HI R0, RZ, R7, R0 ;  /* 0x00000007ff008219 */ /* 0x000fe80000011600 */
[----:B------:R-:W-:Y:S04]  /*3f70*/  @!P0 SEL R0, R2, R0, !P2 ;  /* 0x0000000002008207 */ /* 0x000fe80005000000 */
[----:B------:R-:W-:Y:S01]  /*3f80*/  @!P0 IADD3 R15, PT, PT, R15, -R0, RZ ;  /* 0x800000000f0f8210 */ /* 0x000fe20007ffe0ff */
[----:B------:R-:W-:Y:S01]  /*3f90*/  @!P0 IMAD R0, R11, R14, R0 ;  /* 0x0000000e0b008224 */ /* 0x000fe200078e0200 */
[----:B------:R-:W-:Y:S01]  /*3fa0*/  IADD3 R11, PT, PT, -R10, RZ, RZ ;  /* 0x000000ff0a0b7210 */ /* 0x000fe20007ffe1ff */
[--C-:B------:R-:W-:Y:S02]  /*3fb0*/  IMAD.MOV R14, RZ, RZ, -R2.reuse ;  /* 0x000000ffff0e7224 */ /* 0x100fe400078e0a02 */
[----:B------:R-:W-:Y:S02]  /*3fc0*/  @!P0 IMAD R10, R15, R40, R2 ;  /* 0x000000280f0a8224 */ /* 0x000fe400078e0202 */
[----:B------:R-:W-:Y:S02]  /*3fd0*/  @!P0 IMAD.MOV.U32 R2, RZ, RZ, R0 ;  /* 0x000000ffff028224 */ /* 0x000fe400078e0000 */
[----:B------:R-:W-:Y:S02]  /*3fe0*/  IMAD R13, R5, R14, R13 ;  /* 0x0000000e050d7224 */ /* 0x000fe400078e020d */
[----:B------:R-:W-:Y:S02]  /*3ff0*/  IMAD R12, R8, R11, R12 ;  /* 0x0000000b080c7224 */ /* 0x000fe400078e020c */
[----:B------:R-:W-:Y:S02]  /*4000*/  IMAD R13, R2, R5, R13 ;  /* 0x00000005020d7224 */ /* 0x000fe400078e020d */
[----:B------:R-:W-:Y:S02]  /*4010*/  IMAD R12, R10, R8, R12 ;  /* 0x000000080a0c7224 */ /* 0x000fe400078e020c */
.L_x_71:
[----:B------:R-:W-:Y:S05]  /*4020*/  BRA.U UP0, `(.L_x_72) ;  /* 0x0000000100107547 */ /* 0x000fea000b800000 */
[----:B------:R-:W-:Y:S04]  /*4030*/  MOV R2, UR13 ;  /* 0x0000000d00027c02 */ /* 0x000fe80008000f00 */
[----:B------:R-:W-:Y:S04]  /*4040*/  SHF.L.U32 R2, R2, 0x1f, RZ ;  /* 0x0000001f02027819 */ /* 0x000fe800000006ff */
[----:B------:R-:W1:Y:S02]  /*4050*/  SYNCS.PHASECHK.TRANS64.TRYWAIT P0, [UR6+0xa8], R2 ;  /* 0x0000a802ff0075a7 */ /* 0x000e640008001106 */
[----:B-1----:R-:W-:Y:S05]  /*4060*/  @!P0 BRA `(.L_x_73) ;  /* 0x0000005400c88947 */ /* 0x002fea0003800000 */
.L_x_72:
[----:B------:R-:W-:Y:S02]  /*4070*/  R2UR UR35, R4 ;  /* 0x00000000042372ca */ /* 0x000fe400000e0000 */
[----:B------:R-:W-:Y:S02]  /*4080*/  R2UR UR34, R3 ;  /* 0x00000000032272ca */ /* 0x000fe400000e0000 */
[----:B------:R-:W-:Y:S02]  /*4090*/  ISETP.NE.U32.AND P2, PT, RZ, UR4, PT ;  /* 0x00000004ff007c0c */ /* 0x000fe4000bf45070 */
[----:B------:R-:W-:Y:S02]  /*40a0*/  SHF.L.U32 R32, R29, 0x1f, RZ ;  /* 0x0000001f1d207819 */ /* 0x000fe400000006ff */
[----:B------:R-:W-:Y:S05]  /*40b0*/  ISETP.NE.AND.EX P2, PT, RZ, UR5, PT, P2 ;  /* 0x00000005ff007c0c */ /* 0x000fea000bf45320 */
[----:B------:R-:W-:Y:S02]  /*40c0*/  USHF.L.U32 UR35, UR35, 0x7, URZ ;  /* 0x0000000723237899 */ /* 0x000fe400080006ff */
[----:B------:R-:W-:Y:S01]  /*40d0*/  USHF.L.U32 UR34, UR34, 0x7, URZ ;  /* 0x0000000722227899 */ /* 0x000fe200080006ff */
[----:B------:R-:W-:Y:S11]  /*40e0*/  BRA.U !UP3, `(.L_x_74) ;  /* 0x000000010b347547 */ /* 0x000ff6000b800000 */
[----:B------:R-:W-:Y:S01]  /*40f0*/  UPLOP3.LUT UP2, UPT, UPT, UPT, UP1, 0x80, 0x8 ;  /* 0x000000000008789c */ /* 0x000fe20003f4f010 */
[----:B-1----:R-:W-:Y:S02]  /*4100*/  HFMA2 R0, -RZ, RZ, 0, 5.9604644775390625e-08 ;  /* 0x00000001ff007431 */ /* 0x002fe400000001ff */
[----:B------:R-:W-:Y:S03]  /*4110*/  IMAD.MOV.U32 R94, RZ, RZ, 0x1 ;  /* 0x00000001ff5e7424 */ /* 0x000fe600078e00ff */
[----:B------:R-:W-:Y:S05]  /*4120*/  PLOP3.LUT P0, PT, PT, PT, UP2, 0x80, 0x8 ;  /* 0x000000000008781c */ /* 0x000fea0003f0f028 */
[----:B------:R-:W1:Y:S01]  /*4130*/  @UP2 LDCU.64 UR10, c[0x0][0x888] ;  /* 0x00011100ff0a27ac */ /* 0x000e620008000a00 */
[----:B------:R-:W-:Y:S07]  /*4140*/  @UP2 UIMAD UR8, UR44, UR4, URZ ;  /* 0x000000042c0822a4 */ /* 0x000fee000f8e02ff */
[----:B------:R-:W-:Y:S01]  /*4150*/  @!P0 PRMT R94, R0, 0x7610, R94 ;  /* 0x00007610005e8816 */ /* 0x000fe2000000005e */
[----:B-1----:R-:W-:Y:S03]  /*4160*/  @UP2 UIMAD.WIDE UR10, UR8, 0x4, UR10 ;  /* 0x00000004080a28a5 */ /* 0x002fe6000f8e020a */
[----:B------:R-:W1:Y:S03]  /*4170*/  @!UP2 LDCU UR8, c[0x0][0x880] ;  /* 0x00011000ff08a7ac */ /* 0x000e660008000800 */
[----:B------:R-:W-:Y:S01]  /*4180*/  IMAD.U32 R2, RZ, RZ, UR10 ;  /* 0x0000000aff027e24 */ /* 0x000fe2000f8e00ff */
[----:B------:R-:W-:Y:S05]  /*4190*/  MOV R3, UR11 ;  /* 0x0000000b00037c02 */ /* 0x000fea0008000f00 */
[----:B-----5:R3:W5:Y:S02]  /*41a0*/  @P0 LDG.E R49, desc[UR46][R2.64] ;  /* 0x0000002e02310981 */ /* 0x020764000c1e1900 */
[----:B-1-3--:R-:W-:Y:S07]  /*41b0*/  @!P0 IMAD.U32 R49, RZ, RZ, UR8 ;  /* 0x00000008ff318e24 */ /* 0x00afee000f8e00ff */
.L_x_74:
[----:B-----5:R-:W-:Y:S01]  /*41c0*/  @!P2 FSETP.EQ.AND P0, PT, R49, RZ, PT ;  /* 0x000000ff3100a20b */ /* 0x020fe20003f02000 */
[----:B------:R-:W-:Y:S01]  /*41d0*/  @!UPT UIADD3 URZ, UPT, UPT, URZ, URZ, URZ ;  /* 0x000000fffffff290 */ /* 0x000fe2000fffe0ff */
[----:B------:R-:W-:Y:S11]  /*41e0*/  @!P2 BRA `(.L_x_75) ;  /* 0x000000000014a947 */ /* 0x000ff60003800000 */
[----:B------:R-:W-:Y:S02]  /*41f0*/  LOP3.LUT P2, RZ, R94, 0xff, RZ, 0xc0, !PT ;  /* 0x000000ff5eff7812 */ /* 0x000fe4000784c0ff */
[----:B------:R-:W-:Y:S04]  /*4200*/  PLOP3.LUT P0, PT, PT, PT, UP2, 0x80, 0x8 ;  /* 0x000000000008781c */ /* 0x000fe80003f0f028 */
[----:B------:R-:W-:Y:S07]  /*4210*/  PLOP3.LUT P0, PT, P0, PT, PT, 0x8, 0x80 ;  /* 0x000000000080781c */ /* 0x000fee000070e170 */
[----:B------:R-:W-:Y:S11]  /*4220*/  @P2 FSETP.EQ.AND P0, PT, R49, RZ, PT ;  /* 0x000000ff3100220b */ /* 0x000ff60003f02000 */
[----:B------:R-:W-:Y:S02]  /*4230*/  @!UPT UIADD3 URZ, UPT, UPT, URZ, URZ, URZ ;  /* 0x000000fffffff290 */ /* 0x000fe4000fffe0ff */
.L_x_75:
[----:B------:R-:W3:Y:S01]  /*4240*/  SYNCS.PHASECHK.TRANS64.TRYWAIT P2, [UR6+0x80], R32 ;  /* 0x00008020ff0075a7 */ /* 0x000ee20008041106 */
[----:B------:R-:W-:Y:S04]  /*4250*/  ELECT P4, URZ, PT ;  /* 0x0000000000ff782f */ /* 0x000fe80003880000 */
[----:B------:R-:W-:Y:S11]  /*4260*/  PLOP3.LUT P4, PT, P0, P4, PT, 0xf2, 0x2f ;  /* 0x00000000002f781c */ /* 0x000ff60000789e72 */
[----:B------:R-:W-:Y:S02]  /*4270*/  @!UPT UIADD3 URZ, UPT, UPT, URZ, URZ, URZ ;  /* 0x000000fffffff290 */ /* 0x000fe4000fffe0ff */
[----:B--2---:R-:W-:Y:S05]  /*4280*/  @!P4 IADD3 R3, P0, PT, R30, 0x580, RZ ;  /* 0x000005801e03c810 */ /* 0x004fea0007f1e0ff */
[----:B-1----:R-:W-:Y:S01]  /*4290*/  @!P4 IMAD.X R2, RZ, RZ, R31, P0 ;  /* 0x000000ffff02c224 */ /* 0x002fe200000e061f */
[----:B---3--:R-:W-:Y:S07]  /*42a0*/  @!P2 BRA `(.L_x_76) ;  /* 0x000000540050a947 */ /* 0x008fee0003800000 */
.L_x_169:
[----:B------:R-:W-:Y:S01]  /*42b0*/  @!P4 R2UR UR8, R2 ;  /* 0x000000000208c2ca */ /* 0x000fe200000e0000 */
[----:B------:R-:W-:Y:S01]  /*42c0*/  VOTEU.ALL UP0, P4 ;  /* 0x0000000000ff7886 */ /* 0x000fe20002000000 */
[----:B------:R-:W-:Y:S01]  /*42d0*/  @!P4 R2UR UR9, R3 ;  /* 0x000000000309c2ca */ /* 0x000fe200000e0000 */
[----:B-1----:R-:W-:Y:S01]  /*42e0*/  @!P4 IMAD.MOV.U32 R0, RZ, RZ, 0x2000 ;  /* 0x00002000ff00c424 */ /* 0x002fe200078e00ff */
[----:B------:R-:W-:Y:S01]  /*42f0*/  UMOV UR10, 0x0 ;  /* 0x00000000000a7882 */ /* 0x000fe20000000000 */
[----:B------:R-:W-:Y:S01]  /*4300*/  UMOV UR11, 0x10000000 ;  /* 0x10000000000b7882 */ /* 0x000fe20000000000 */
[----:B------:R-:W-:Y:S01]  /*4310*/  @!UP0 UIADD3 UR32, UPT, UPT, UR6, 0x200, URZ ;  /* 0x0000020006208890 */ /* 0x000fe2000fffe0ff */
[----:B------:R-:W-:Y:S01]  /*4320*/  VOTEU.ALL UP0, P4 ;  /* 0x0000000000ff7886 */ /* 0x000fe20002000000 */
[----:B------:R-:W-:Y:S05]  /*4330*/  UMOV UR36, UR44 ;  /* 0x0000002c00247c82 */ /* 0x000fea0008000000 */
[----:B------:R-:W-:Y:S01]  /*4340*/  IMAD.U32 R3, RZ, RZ, UR8 ;  /* 0x00000008ff037e24 */ /* 0x000fe2000f8e00ff */
[----:B------:R-:W-:Y:S01]  /*4350*/  UPRMT UR8, UR37, 0x654, UR33 ;  /* 0x0000065425087896 */ /* 0x000fe20008000021 */
[----:B------:R-:W-:Y:S03]  /*4360*/  IMAD.U32 R2, RZ, RZ, UR9 ;  /* 0x00000009ff027e24 */ /* 0x000fe6000f8e00ff */
[----:B------:R-:W-:Y:S02]  /*4370*/  @!P4 R2UR UR15, R3 ;  /* 0x00000000030fc2ca */ /* 0x000fe400000e0000 */
[----:B------:R-:W-:Y:S02]  /*4380*/  @!P4 R2UR UR14, R2 ;  /* 0x00000000020ec2ca */ /* 0x000fe400000e0000 */
[----:B------:R-:W-:Y:S05]  /*4390*/  @!P4 IADD3 R3, P0, PT, R30, 0x580, RZ ;  /* 0x000005801e03c810 */ /* 0x000fea0007f1e0ff */
[----:B------:R-:W-:Y:S06]  /*43a0*/  @!P4 IMAD.X R2, RZ, RZ, R31, P0 ;  /* 0x000000ffff02c224 */ /* 0x000fec00000e061f */
[----:B------:R1:W-:Y:S01]  /*43b0*/  @!UP0 UTMALDG.3D [UR32], [UR14], desc[UR10] ;  /* 0x00000a200e0085b4 */ /* 0x0003e20008011000 */
[----:B------:R1:W-:Y:S01]  /*43c0*/  @!P4 SYNCS.ARRIVE.TRANS64.RED.A0TR RZ, [UR6+0x60], R0 ;  /* 0x00006000ffffc9a7 */ /* 0x0003e20008300406 */
[----:B------:R-:W-:Y:S01]  /*43d0*/  SYNCS.ARRIVE.TRANS64.RED.A1T0 RZ, [UR8], RZ ;  /* 0x000000ffffff79a7 */ /* 0x000fe20008100408 */
[----:B------:R-:W2:Y:S02]  /*43e0*/  SYNCS.PHASECHK.TRANS64.TRYWAIT P2, [UR6+0x88], R32 ;  /* 0x00008820ff0075a7 */ /* 0x000ea40008041106 */
[----:B-12---:R-:W-:Y:S05]  /*43f0*/  @!P2 BRA `(.L_x_77) ;  /* 0x000000540014a947 */ /* 0x006fea0003800000 */
.L_x_171:
[----:B------:R-:W-:Y:S01]  /*4400*/  @!P4 R2UR UR8, R2 ;  /* 0x000000000208c2ca */ /* 0x000fe200000e0000 */
[----:B------:R-:W-:Y:S01]  /*4410*/  VOTEU.ALL UP0, P4 ;  /* 0x0000000000ff7886 */ /* 0x000fe20002000000 */
[----:B------:R-:W-:Y:S01]  /*4420*/  @!P4 R2UR UR9, R3 ;  /* 0x000000000309c2ca */ /* 0x000fe200000e0000 */
[----:B-1----:R-:W-:Y:S01]  /*4430*/  @!P4 IMAD.MOV.U32 R0, RZ, RZ, 0x2000 ;  /* 0x00002000ff00c424 */ /* 0x002fe200078e00ff */
[----:B------:R-:W-:Y:S01]  /*4440*/  UMOV UR10, 0x0 ;  /* 0x00000000000a7882 */ /* 0x000fe20000000000 */
[----:B------:R-:W-:Y:S01]  /*4450*/  UMOV UR11, 0x10000000 ;  /* 0x10000000000b7882 */ /* 0x000fe20000000000 */
[----:B------:R-:W-:Y:S02]  /*4460*/  @!UP0 UIADD3 UR26, UPT, UPT, UR34, 0x20, URZ ;  /* 0x00000020221a8890 */ /* 0x000fe4000fffe0ff */
[----:B------:R-:W-:Y:S01]  /*4470*/  @!UP0 UIADD3 UR24, UPT, UPT, UR6, 0x2200, URZ ;  /* 0x0000220006188890 */ /* 0x000fe2000fffe0ff */
[----:B------:R-:W-:Y:S01]  /*4480*/  VOTEU.ALL UP0, P4 ;  /* 0x0000000000ff7886 */ /* 0x000fe20002000000 */
[----:B------:R-:W-:Y:S01]  /*4490*/  UMOV UR27, UR35 ;  /* 0x00000023001b7c82 */ /* 0x000fe20008000000 */
[----:B------:R-:W-:Y:S02]  /*44a0*/  UMOV UR28, UR44 ;  /* 0x0000002c001c7c82 */ /* 0x000fe40008000000 */
        /* <DEDUP_REMOVED lines=12> */
.L_x_173:
[----:B------:R-:W2:Y:S01]  /*4570*/  LDC.64 R14, c[0x0][0xb10] ;  /* 0x0002c400ff0e7b82 */ /* 0x000ea20000000a00 */
[----:B------:R-:W-:Y:S01]  /*4580*/  @!P4 R2UR UR9, R3 ;  /* 0x000000000309c2ca */ /* 0x000fe200000e0000 */
[----:B------:R-:W-:Y:S01]  /*4590*/  VOTEU.ALL UP0, P4 ;  /* 0x0000000000ff7886 */ /* 0x000fe20002000000 */
[----:B------:R-:W-:Y:S01]  /*45a0*/  @!P4 R2UR UR8, R2 ;  /* 0x000000000208c2ca */ /* 0x000fe200000e0000 */
[----:B-1----:R-:W-:Y:S01]  /*45b0*/  @!P4 IMAD.MOV.U32 R0, RZ, RZ, 0x2000 ;  /* 0x00002000ff00c424 */ /* 0x002fe200078e00ff */
[----:B------:R-:W-:Y:S03]  /*45c0*/  UMOV UR10, 0x0 ;  /* 0x00000000000a7882 */ /* 0x000fe60000000000 */
[----:B------:R-:W1:Y:S01]  /*45d0*/  LDC.64 R10, c[0x0][0xb18] ;  /* 0x0002c600ff0a7b82 */ /* 0x000e620000000a00 */
[----:B------:R-:W-:Y:S01]  /*45e0*/  @!UP0 UIADD3 UR18, UPT, UPT, UR34, 0x40, URZ ;  /* 0x0000004022128890 */ /* 0x000fe2000fffe0ff */
[----:B------:R-:W-:Y:S01]  /*45f0*/  @P3 SHF.R.U32.HI R26, RZ, 0x10, R21 ;  /* 0x00000010ff1a3819 */ /* 0x000fe20000011615 */
[----:B------:R-:W-:Y:S01]  /*4600*/  @!UP0 UIADD3 UR16, UPT, UPT, UR6, 0x4200, URZ ;  /* 0x0000420006108890 */ /* 0x000fe2000fffe0ff */
[----:B------:R-:W-:Y:S01]  /*4610*/  VIADD R28, R28, 0x1 ;  /* 0x000000011c1c7836 */ /* 0x000fe20000000000 */
[----:B------:R-:W-:Y:S01]  /*4620*/  VOTEU.ALL UP0, P4 ;  /* 0x0000000000ff7886 */ /* 0x000fe20002000000 */
[----:B------:R-:W-:Y:S01]  /*4630*/  UMOV UR11, 0x10000000 ;  /* 0x10000000000b7882 */ /* 0x000fe20000000000 */
[----:B------:R-:W-:Y:S01]  /*4640*/  UMOV UR19, UR35 ;  /* 0x0000002300137c82 */ /* 0x000fe20008000000 */
[----:B------:R-:W-:Y:S01]  /*4650*/  IMAD.U32 R2, RZ, RZ, UR9 ;  /* 0x00000009ff027e24 */ /* 0x000fe2000f8e00ff */
[----:B------:R-:W-:Y:S01]  /*4660*/  UMOV UR20, UR44 ;  /* 0x0000002c00147c82 */ /* 0x000fe20008000000 */
[----:B------:R-:W-:Y:S01]  /*4670*/  IMAD.U32 R3, RZ, RZ, UR8 ;  /* 0x00000008ff037e24 */ /* 0x000fe2000f8e00ff */
[----:B------:R-:W-:Y:S02]  /*4680*/  UPRMT UR8, UR37, 0x654, UR17 ;  /* 0x0000065425087896 */ /* 0x000fe40008000011 */
[----:B------:R-:W-:Y:S02]  /*4690*/  @!P4 R2UR UR14, R2 ;  /* 0x00000000020ec2ca */ /* 0x000fe400000e0000 */
[----:B------:R-:W3:Y:S01]  /*46a0*/  @!P1 LDC R2, c[0x0][0xb0c] ;  /* 0x0002c300ff029b82 */ /* 0x000ee20000000800 */
[----:B------:R-:W-:Y:S11]  /*46b0*/  @!P4 R2UR UR15, R3 ;  /* 0x00000000030fc2ca */ /* 0x000ff600000e0000 */
[----:B------:R-:W-:Y:S02]  /*46c0*/  @!UPT UIADD3 URZ, UPT, UPT, URZ, URZ, URZ ;  /* 0x000000fffffff290 */ /* 0x000fe4000fffe0ff */
[----:B------:R1:W-:Y:S01]  /*46d0*/  @!UP0 UTMALDG.3D [UR16], [UR14], desc[UR10] ;  /* 0x00000a100e0085b4 */ /* 0x0003e20008011000 */
[----:B------:R5:W-:Y:S01]  /*46e0*/  @!P4 SYNCS.ARRIVE.TRANS64.RED.A0TR RZ, [UR6+0x70], R0 ;  /* 0x00007000ffffc9a7 */ /* 0x000be20008300406 */
[----:B---3--:R-:W-:Y:S01]  /*46f0*/  @!P1 ISETP.NE.AND P2, PT, R2, 0x1, PT ;  /* 0x000000010200980c */ /* 0x008fe20003f45270 */
[C---:B--2---:R-:W-:Y:S01]  /*4700*/  @!P1 IMAD.HI.U32 R3, R13.reuse, R14, RZ ;  /* 0x0000000e0d039227 */ /* 0x044fe200078e00ff */
[----:B-1----:R-:W-:Y:S03]  /*4710*/  @!P1 ISETP.NE.AND P0, PT, R10, 0x1, PT ;  /* 0x000000010a00980c */ /* 0x002fe60003f05270 */
[C---:B------:R-:W-:Y:S01]  /*4720*/  @!P1 IMAD.HI.U32 R4, R12.reuse, R11, RZ ;  /* 0x0000000b0c049227 */ /* 0x040fe200078e00ff */
[----:B------:R-:W-:Y:S01]  /*4730*/  @!P1 SHF.R.U32.HI R3, RZ, R15, R3 ;  /* 0x0000000fff039219 */ /* 0x000fe20000011603 */
[----:B------:R-:W-:Y:S03]  /*4740*/  SYNCS.ARRIVE.TRANS64.RED.A1T0 RZ, [UR8], RZ ;  /* 0x000000ffffff79a7 */ /* 0x000fe60008100408 */
[----:B------:R-:W-:Y:S01]  /*4750*/  @!P1 SEL R3, R13, R3, !P2 ;  /* 0x000000030d039207 */ /* 0x000fe20005000000 */
[----:B------:R-:W1:Y:S01]  /*4760*/  SYNCS.PHASECHK.TRANS64.TRYWAIT P5, [UR6+0x98], R32 ;  /* 0x00009820ff0075a7 */ /* 0x000e6200080a1106 */
[----:B-----5:R-:W2:Y:S02]  /*4770*/  @!P1 LDC R0, c[0x0][0xb20] ;  /* 0x0002c800ff009b82 */ /* 0x020ea40000000800 */
[----:B--2---:R-:W-:Y:S04]  /*4780*/  @!P1 SHF.R.U32.HI R0, RZ, R0, R4 ;  /* 0x00000000ff009219 */ /* 0x004fe80000011604 */
[----:B------:R-:W-:Y:S05]  /*4790*/  @!P1 SEL R4, R12, R0, !P0 ;  /* 0x000000000c049207 */ /* 0x000fea0004000000 */
[----:B------:R-:W-:Y:S02]  /*47a0*/  @!P1 IMAD.IADD R0, R4, 0x1, -R3 ;  /* 0x0000000104009824 */ /* 0x000fe400078e0a03 */
[----:B------:R-:W-:Y:S02]  /*47b0*/  @!P1 IMAD.IADD R3, R3, 0x1, -R4 ;  /* 0x0000000103039824 */ /* 0x000fe400078e0a04 */
[----:B------:R-:W-:Y:S02]  /*47c0*/  @!P1 IMAD R13, R0, R2, R13 ;  /* 0x00000002000d9224 */ /* 0x000fe400078e020d */
[----:B------:R-:W-:Y:S01]  /*47d0*/  @!P1 IMAD R12, R3, R10, R12 ;  /* 0x0000000a030c9224 */ /* 0x000fe200078e020c */
[----:B-1----:R-:W-:Y:S06]  /*47e0*/  @!P5 BRA `(.L_x_79) ;  /* 0x000000500048d947 */ /* 0x002fec0003800000 */
.L_x_175:
[----:B------:R-:W-:Y:S01]  /*47f0*/  @!P4 IADD3 R2, P0, PT, R30, 0x580, RZ ;  /* 0x000005801e02c810 */ /* 0x000fe20007f1e0ff */
[----:B------:R-:W-:Y:S01]  /*4800*/  VOTEU.ALL UP0, P4 ;  /* 0x0000000000ff7886 */ /* 0x000fe20002000000 */
[----:B------:R-:W-:Y:S01]  /*4810*/  UMOV UR18, 0x0 ;  /* 0x0000000000127882 */ /* 0x000fe20000000000 */
[----:B------:R-:W-:Y:S01]  /*4820*/  UMOV UR19, 0x10000000 ;  /* 0x1000000000137882 */ /* 0x000fe20000000000 */
[----:B------:R-:W-:Y:S01]  /*4830*/  @!P4 R2UR UR9, R2 ;  /* 0x000000000209c2ca */ /* 0x000fe200000e0000 */
[----:B-1----:R-:W-:Y:S01]  /*4840*/  @!P4 IMAD.X R0, RZ, RZ, R31, P0 ;  /* 0x000000ffff00c224 */ /* 0x002fe200000e061f */
[----:B------:R-:W-:Y:S01]  /*4850*/  @!UP0 UIADD3 UR10, UPT, UPT, UR34, 0x60, URZ ;  /* 0x00000060220a8890 */ /* 0x000fe2000fffe0ff */
[----:B------:R-:W-:Y:S01]  /*4860*/  ISETP.NE.AND P0, PT, R28, 0x2, PT ;  /* 0x000000021c00780c */ /* 0x000fe20003f05270 */
[----:B------:R-:W-:Y:S01]  /*4870*/  UMOV UR11, UR35 ;  /* 0x00000023000b7c82 */ /* 0x000fe20008000000 */
[----:B------:R-:W-:Y:S01]  /*4880*/  UMOV UR12, UR44 ;  /* 0x0000002c000c7c82 */ /* 0x000fe20008000000 */
[----:B------:R-:W-:Y:S01]  /*4890*/  @!P4 R2UR UR8, R0 ;  /* 0x000000000008c2ca */ /* 0x000fe200000e0000 */
[----:B------:R-:W-:Y:S01]  /*48a0*/  IMAD.IADD R4, R13, 0x1, R93 ;  /* 0x000000010d047824 */ /* 0x000fe200078e025d */
[----:B------:R-:W-:Y:S02]  /*48b0*/  @P3 R2UR UR44, R26 ;  /* 0x000000001a2c32ca */ /* 0x000fe400000e0000 */
[----:B------:R-:W-:Y:S02]  /*48c0*/  SEL R0, RZ, 0x1, P0 ;  /* 0x00000001ff007807 */ /* 0x000fe40000000000 */
[----:B------:R-:W-:Y:S01]  /*48d0*/  LOP3.LUT R29, R29, 0x1, RZ, 0x3c, !PT ;  /* 0x000000011d1d7812 */ /* 0x000fe200078e3cff */
[----:B------:R-:W-:Y:S01]  /*48e0*/  IMAD.U32 R2, RZ, RZ, UR9 ;  /* 0x00000009ff027e24 */ /* 0x000fe2000f8e00ff */
[----:B------:R-:W-:Y:S01]  /*48f0*/  @!UP0 UIADD3 UR9, UPT, UPT, UR6, 0x78, URZ ;  /* 0x0000007806098890 */ /* 0x000fe2000fffe0ff */
[----:B------:R-:W-:Y:S02]  /*4900*/  LOP3.LUT R27, R27, R0, RZ, 0x3c, !PT ;  /* 0x000000001b1b7212 */ /* 0x000fe400078e3cff */
[----:B------:R-:W-:Y:S02]  /*4910*/  SEL R28, R28, RZ, P0 ;  /* 0x000000ff1c1c7207 */ /* 0x000fe40000000000 */
[----:B------:R-:W-:Y:S01]  /*4920*/  IMAD.U32 R3, RZ, RZ, UR8 ;  /* 0x00000008ff037e24 */ /* 0x000fe2000f8e00ff */
[----:B------:R-:W-:Y:S01]  /*4930*/  @!P4 R2UR UR14, R2 ;  /* 0x00000000020ec2ca */ /* 0x000fe200000e0000 */
[----:B------:R-:W-:Y:S01]  /*4940*/  @!UP0 UIADD3 UR8, UPT, UPT, UR6, 0x6200, URZ ;  /* 0x0000620006088890 */ /* 0x000fe2000fffe0ff */
[----:B------:R-:W-:Y:S02]  /*4950*/  VOTEU.ALL UP0, P4 ;  /* 0x0000000000ff7886 */ /* 0x000fe40002000000 */
[----:B------:R-:W-:Y:S01]  /*4960*/  @!P4 R2UR UR15, R3 ;  /* 0x00000000030fc2ca */ /* 0x000fe200000e0000 */
[----:B------:R-:W-:Y:S11]  /*4970*/  IMAD.IADD R3, R12, 0x1, R92 ;  /* 0x000000010c037824 */ /* 0x000ff600078e025c */
[----:B------:R-:W-:Y:S01]  /*4980*/  @!UPT UIADD3 URZ, UPT, UPT, URZ, URZ, URZ ;  /* 0x000000fffffff290 */ /* 0x000fe2000fffe0ff */
[----:B------:R3:W-:Y:S01]  /*4990*/  @!UP0 UTMALDG.3D [UR8], [UR14], desc[UR18] ;  /* 0x000012080e0085b4 */ /* 0x0007e20008011000 */
[----:B------:R3:W-:Y:S01]  /*49a0*/  @!P4 SYNCS.ARRIVE.TRANS64.RED.A0TR RZ, [UR6+0x78], R25 ;  /* 0x00007819ffffc9a7 */ /* 0x0007e20008300406 */
[----:B------:R-:W-:Y:S01]  /*49b0*/  UPLOP3.LUT UP0, UPT, UPT, UPT, UPT, 0x80, 0x8 ;  /* 0x000000000008789c */ /* 0x000fe20003f0f070 */
[----:B------:R-:W-:Y:S01]  /*49c0*/  SYNCS.ARRIVE.TRANS64.RED.A1T0 RZ, [UR7], RZ ;  /* 0x000000ffffff79a7 */ /* 0x000fe20008100407 */
[----:B------:R-:W-:Y:S09]  /*49d0*/  @P3 BRA `(.L_x_80) ;  /* 0xfffffff000983947 */ /* 0x000ff2000383ffff */
[----:B------:R-:W-:-:S04]  /*49e0*/  SHF.L.U32 R2, R29, 0x1f, RZ ;  /* 0x0000001f1d027819 */ /* 0x000fc800000006ff */
[----:B------:R-:W1:Y:S02]  /*49f0*/  SYNCS.PHASECHK.TRANS64.TRYWAIT P0, [UR6+0x80], R2 ;  /* 0x00008002ff0075a7 */ /* 0x000e640008001106 */
[----:B-1----:R-:W-:Y:S05]  /*4a00*/  @!P0 BRA `(.L_x_81) ;  /* 0x0000004c00d88947 */ /* 0x002fea0003800000 */
.L_x_177:
[----:B------:R-:W2:Y:S02]  /*4a10*/  SYNCS.PHASECHK.TRANS64.TRYWAIT P0, [UR6+0x88], R2 ;  /* 0x00008802ff0075a7 */ /* 0x000ea40008001106 */
[----:B--2---:R-:W-:Y:S05]  /*4a20*/  @!P0 BRA `(.L_x_82) ;  /* 0x0000004c00e88947 */ /* 0x004fea0003800000 */
.L_x_179:
[----:B------:R-:W2:Y:S02]  /*4a30*/  SYNCS.PHASECHK.TRANS64.TRYWAIT P0, [UR6+0x90], R2 ;  /* 0x00009002ff0075a7 */ /* 0x000ea40008001106 */
[----:B--2---:R-:W-:Y:S05]  /*4a40*/  @!P0 BRA `(.L_x_83) ;  /* 0x0000004c00f88947 */ /* 0x004fea0003800000 */
.L_x_181:
[----:B-1----:R-:W-:-:S07]  /*4a50*/  MOV R0, UR6 ;  /* 0x0000000600007c02 */ /* 0x002fce0008000f00 */
.L_x_84:
[----:B-1----:R-:W-:-:S04]  /*4a60*/  SHF.L.U32 R2, R29, 0x1f, RZ ;  /* 0x0000001f1d027819 */ /* 0x002fc800000006ff */
[----:B------:R1:W2:Y:S03]  /*4a70*/  SYNCS.PHASECHK.TRANS64.TRYWAIT P0, [R0+URZ+0x98], R2 ;  /* 0x00009802000075a7 */ /* 0x0002a600080011ff */
[----:B--2---:R-:W-:Y:S05]  /*4a80*/  @!P0 NANOSLEEP.SYNCS 0x989680 ;  /* 0x009896800000895d */ /* 0x004fea0003900000 */
[----:B------:R-:W2:Y:S02]  /*4a90*/  @!P0 SYNCS.PHASECHK.TRANS64 P0, [R0+URZ+0x98], R2 ;  /* 0x00009802000085a7 */ /* 0x000ea400080010ff */
[----:B--23--:R-:W-:Y:S05]  /*4aa0*/  @P0 EXIT ;  /* 0x000000000000094d */ /* 0x00cfea0003800000 */
[----:B------:R-:W-:Y:S05]  /*4ab0*/  BRA `(.L_x_84) ;  /* 0xfffffffc00e87947 */ /* 0x000fea000383ffff */
.L_x_69:
[----:B------:R-:W-:-:S06]  /*4ac0*/  UISETP.GE.AND UP0, UPT, UR6, 0x4, UPT ;  /* 0x000000040600788c */ /* 0x000fcc000bf06270 */
[----:B------:R-:W-:-:S13]  /*4ad0*/  PLOP3.LUT P0, PT, PT, PT, UP0, 0x80, 0x8 ;  /* 0x000000000008781c */ /* 0x000fda0003f0f008 */
[----:B------:R-:W-:Y:S05]  /*4ae0*/  @!P0 EXIT ;  /* 0x000000000000894d */ /* 0x000fea0003800000 */
[----:B------:R-:W-:Y:S01]  /*4af0*/  BAR.SYNC.DEFER_BLOCKING 0x6, 0xa0 ;  /* 0x0182800000007b1d */ /* 0x000fe20000010000 */
[C---:B------:R-:W-:Y:S01]  /*4b00*/  IMAD.SHL.U32 R6, R0.reuse, 0x20, RZ ;  /* 0x0000002000067824 */ /* 0x040fe200078e00ff */
[C---:B------:R-:W-:Y:S01]  /*4b10*/  LOP3.LUT R106, R0.reuse, 0x2, RZ, 0xc0, !PT ;  /* 0x00000002006a7812 */ /* 0x040fe200078ec0ff */
[C---:B------:R-:W-:Y:S01]  /*4b20*/  IMAD.SHL.U32 R107, R0.reuse, 0x4, RZ ;  /* 0x00000004006b7824 */ /* 0x040fe200078e00ff */
[C---:B------:R-:W-:Y:S01]  /*4b30*/  LOP3.LUT R108, R0.reuse, 0x4, RZ, 0xc0, !PT ;  /* 0x00000004006c7812 */ /* 0x040fe200078ec0ff */
[----:B------:R-:W-:Y:S01]  /*4b40*/  IMAD.U32 R80, R0, 0x10000, RZ ;  /* 0x0001000000507824 */ /* 0x000fe200078e00ff */
[----:B------:R-:W-:Y:S02]  /*4b50*/  UMOV UR41, 0x400 ;  /* 0x0000040000297882 */ /* 0x000fe40000000000 */
[----:B------:R-:W1:Y:S01]  /*4b60*/  LDC R97, c[0x0][0x370] ;  /* 0x0000dc00ff617b82 */ /* 0x000e620000000800 */
[----:B------:R-:W-:Y:S01]  /*4b70*/  ULEA UR41, UR37, UR41, 0x18 ;  /* 0x0000002925297291 */ /* 0x000fe2000f8ec0ff */
[----:B------:R-:W-:Y:S01]  /*4b80*/  LOP3.LUT R7, R6, 0xc0, RZ, 0xc0, !PT ;  /* 0x000000c006077812 */ /* 0x000fe200078ec0ff */
[----:B------:R-:W-:Y:S01]  /*4b90*/  HFMA2 R81, -RZ, RZ, 0, 0 ;  /* 0x00000000ff517431 */ /* 0x000fe200000001ff */
[----:B------:R-:W-:Y:S01]  /*4ba0*/  LOP3.LUT R80, R80, 0x600000, RZ, 0xc0, !PT ;  /* 0x0060000050507812 */ /* 0x000fe200078ec0ff */
[----:B------:R-:W-:Y:S01]  /*4bb0*/  UIADD3 UR4, UPT, UPT, UR41, 0x200, URZ ;  /* 0x0000020029047890 */ /* 0x000fe2000fffe0ff */
[----:B------:R-:W-:Y:S01]  /*4bc0*/  LOP3.LUT R107, R7, 0x18, R107, 0xf8, !PT ;  /* 0x00000018076b7812 */ /* 0x000fe200078ef86b */
[----:B------:R-:W-:Y:S01]  /*4bd0*/  IMAD.MOV.U32 R104, RZ, RZ, 0x1 ;  /* 0x00000001ff687424 */ /* 0x000fe200078e00ff */
[----:B------:R-:W2:Y:S01]  /*4be0*/  LDC R42, c[0x0][0xb0c] ;  /* 0x0002c300ff2a7b82 */ /* 0x000ea20000000800 */
[----:B------:R-:W-:-:S02]  /*4bf0*/  LOP3.LUT R46, R2, 0x60, R0, 0xf8, !PT ;  /* 0x00000060022e7812 */ /* 0x000fc400078ef800 */
[----:B------:R-:W-:Y:S02]  /*4c00*/  CS2R R102, SRZ ;  /* 0x0000000000667805 */ /* 0x000fe4000001ff00 */
[----:B------:R-:W-:Y:S01]  /*4c10*/  LOP3.LUT R107, R107, 0xf20, R6, 0xf8, !PT ;  /* 0x00000f206b6b7812 */ /* 0x000fe200078ef806 */
[----:B------:R-:W-:Y:S01]  /*4c20*/  IMAD.MOV.U32 R110, RZ, RZ, RZ ;  /* 0x000000ffff6e7224 */ /* 0x000fe200078e00ff */
[----:B------:R-:W-:Y:S01]  /*4c30*/  MOV R99, UR4 ;  /* 0x0000000400637c02 */ /* 0x000fe20008000f00 */
[----:B------:R-:W4:Y:S01]  /*4c40*/  LDCU.64 UR54, c[0x0][0x348] ;  /* 0x00006900ff3677ac */ /* 0x000f220008000a00 */
[----:B------:R-:W-:Y:S01]  /*4c50*/  LOP3.LUT R100, R0, 0x60, RZ, 0xc0, !PT ;  /* 0x0000006000647812 */ /* 0x000fe200078ec0ff */
[----:B------:R-:W1:Y:S01]  /*4c60*/  LDC R95, c[0x0][0xb20] ;  /* 0x0002c800ff5f7b82 */ /* 0x000e620000000800 */
[----:B------:R-:W3:Y:S01]  /*4c70*/  LDS R5, [UR41+0x160] ;  /* 0x00016029ff057984 */ /* 0x000ee20008000800 */
[----:B------:R-:W-:Y:S01]  /*4c80*/  IMAD R107, R107, 0x2, R99 ;  /* 0x000000026b6b7824 */ /* 0x000fe200078e0263 */
[----:B------:R-:W1:Y:S03]  /*4c90*/  LDCU UR36, c[0x0][0x384] ;  /* 0x00007080ff2477ac */ /* 0x000e660008000800 */
[--C-:B------:R-:W-:Y:S01]  /*4ca0*/  IMAD R106, R106, -0x10, R107.reuse ;  /* 0xfffffff06a6a7824 */ /* 0x100fe200078e026b */
[----:B------:R-:W1:Y:S01]  /*4cb0*/  LDCU.64 UR38, c[0x0][0x888] ;  /* 0x00011100ff2677ac */ /* 0x000e620008000a00 */
[----:B------:R-:W1:Y:S01]  /*4cc0*/  LDC R41, c[0x0][0xb30] ;  /* 0x0002cc00ff297b82 */ /* 0x000e620000000800 */
[----:B------:R-:W-:Y:S01]  /*4cd0*/  IMAD R105, R108, -0x10, R107 ;  /* 0xfffffff06c697824 */ /* 0x000fe200078e026b */
[----:B------:R-:W1:Y:S01]  /*4ce0*/  LDCU.64 UR42, c[0x0][0x8c0] ;  /* 0x00011800ff2a77ac */ /* 0x000e620008000a00 */
[----:B------:R-:W-:-:S05]  /*4cf0*/  UMOV UR45, URZ ;  /* 0x000000ff002d7c82 */ /* 0x000fca0008000000 */
[----:B------:R-:W1:Y:S01]  /*4d00*/  LDC R43, c[0x0][0x388] ;  /* 0x0000e200ff2b7b82 */ /* 0x000e620000000800 */
[----:B------:R-:W-:-:S07]  /*4d10*/  UMOV UR52, URZ ;  /* 0x000000ff00347c82 */ /* 0x000fce0008000000 */
[----:B------:R-:W1:Y:S08]  /*4d20*/  LDC.64 R90, c[0x0][0xb10] ;  /* 0x0002c400ff5a7b82 */ /* 0x000e700000000a00 */
[----:B------:R-:W1:Y:S08]  /*4d30*/  LDC.64 R38, c[0x0][0xb18] ;  /* 0x0002c600ff267b82 */ /* 0x000e700000000a00 */
[----:B------:R-:W1:Y:S01]  /*4d40*/  LDC.64 R86, c[0x0][0x888] ;  /* 0x00022200ff567b82 */ /* 0x000e620000000a00 */
[----:B---3--:R-:W-:-:S07]  /*4d50*/  IMAD.IADD R80, R5, 0x1, R80 ;  /* 0x0000000105507824 */ /* 0x008fce00078e0250 */
[----:B------:R-:W3:Y:S08]  /*4d60*/  LDC.64 R36, c[0x0][0xb28] ;  /* 0x0002ca00ff247b82 */ /* 0x000ef00000000a00 */
[----:B------:R-:W1:Y:S08]  /*4d70*/  LDC.64 R88, c[0x0][0x890] ;  /* 0x00022400ff587b82 */ /* 0x000e700000000a00 */
[----:B------:R-:W1:Y:S08]  /*4d80*/  LDC.64 R84, c[0x0][0x8b0] ;  /* 0x00022c00ff547b82 */ /* 0x000e700000000a00 */
[----:B------:R-:W1:Y:S08]  /*4d90*/  LDC.64 R82, c[0x0][0x8a8] ;  /* 0x00022a00ff527b82 */ /* 0x000e700000000a00 */
[----:B--2-4-:R-:W1:Y:S02]  /*4da0*/  LDC R96, c[0x0][0x374] ;  /* 0x0000dd00ff607b82 */ /* 0x014e640000000800 */
.L_x_130:
[----:B------:R-:W-:Y:S02]  /*4db0*/  LEA R0, R110, UR41, 0x3 ;  /* 0x000000296e007c11 */ /* 0x000fe4000f8e18ff */
[----:B------:R-:W-:Y:S02]  /*4dc0*/  SHF.L.U32 R2, R102, 0x1f, RZ ;  /* 0x0000001f66027819 */ /* 0x000fe400000006ff */
[----:B-1----:R-:W-:Y:S02]  /*4dd0*/  LEA R16, R110, UR41, 0x4 ;  /* 0x000000296e107c11 */ /* 0x002fe4000f8e20ff */
[----:B------:R-:W2:Y:S02]  /*4de0*/  SYNCS.PHASECHK.TRANS64.TRYWAIT P0, [R0+URZ+0xb0], R2 ;  /* 0x0000b002000075a7 */ /* 0x000ea400080011ff */
[----:B--2-4-:R-:W-:Y:S05]  /*4df0*/  @!P0 BRA `(.L_x_85) ;  /* 0x0000004c00248947 */ /* 0x014fea0003800000 */
.L_x_182:
[----:B------:R-:W4:Y:S01]  /*4e00*/  LDC.64 R12, c[0x0][0xb10] ;  /* 0x0002c400ff0c7b82 */ /* 0x000f220000000a00 */
[----:B------:R-:W3:Y:S01]  /*4e10*/  LDS.128 R16, [R16+0x140] ;  /* 0x0001400010107984 */ /* 0x000ee20000000c00 */
[----:B-1----:R-:W-:Y:S01]  /*4e20*/  ISETP.NE.AND P1, PT, R41, 0x1, PT ;  /* 0x000000012900780c */ /* 0x002fe20003f25270 */
[----:B--2---:R-:W-:Y:S01]  /*4e30*/  VIADD R0, R0, 0xc0 ;  /* 0x000000c000007836 */ /* 0x004fe20000000000 */
[----:B------:R-:W-:Y:S04]  /*4e40*/  ISETP.GE.AND P0, PT, R40, 0x1, PT ;  /* 0x000000012800780c */ /* 0x000fe80003f06270 */
[----:B------:R-:W1:Y:S01]  /*4e50*/  LDC.64 R10, c[0x0][0xb18] ;  /* 0x0002c600ff0a7b82 */ /* 0x000e620000000a00 */
[----:B------:R-:W-:Y:S01]  /*4e60*/  PRMT R0, RZ, 0x654, R0 ;  /* 0x00000654ff007816 */ /* 0x000fe20000000000 */
[----:B------:R-:W-:Y:S01]  /*4e70*/  @!PT LDS RZ, [RZ] ;  /* 0x00000000fffff984 */ /* 0x000fe20000000800 */
[----:B------:R-:W-:Y:S01]  /*4e80*/  @!PT LDS RZ, [RZ] ;  /* 0x00000000fffff984 */ /* 0x000fe20000000800 */
[----:B------:R-:W-:Y:S01]  /*4e90*/  @!PT LDS RZ, [RZ] ;  /* 0x00000000fffff984 */ /* 0x000fe20000000800 */
[----:B------:R-:W-:Y:S01]  /*4ea0*/  @!PT LDS RZ, [RZ] ;  /* 0x00000000fffff984 */ /* 0x000fe20000000800 */
[----:B------:R2:W-:Y:S06]  /*4eb0*/  MEMBAR.ALL.CTA ;  /* 0x0000000000007992 */ /* 0x0005ec0000008000 */
[----:B--2---:R-:W2:Y:S01]  /*4ec0*/  FENCE.VIEW.ASYNC.S ;  /* 0x00000000000073c6 */ /* 0x004ea20000000000 */
[----:B------:R-:W1:Y:S08]  /*4ed0*/  @!P1 LDC R14, c[0x0][0xb20] ;  /* 0x0002c800ff0e9b82 */ /* 0x000e700000000800 */
[----:B------:R-:W1:Y:S01]  /*4ee0*/  @!P1 LDC R9, c[0x0][0xb0c] ;  /* 0x0002c300ff099b82 */ /* 0x000e620000000800 */
[----:B--2---:R2:W-:Y:S01]  /*4ef0*/  SYNCS.ARRIVE.TRANS64.RED.A1T0 RZ, [R0+URZ], RZ ;  /* 0x000000ff00ff79a7 */ /* 0x0045e200081004ff */
[----:B---3--:R-:W-:Y:S04]  /*4f00*/  LOP3.LUT P4, RZ, R18, 0x1, RZ, 0xc0, !PT ;  /* 0x0000000112ff7812 */ /* 0x008fe8000788c0ff */
[----:B------:R-:W-:Y:S09]  /*4f10*/  P2R R109, PR, RZ, 0x10 ;  /* 0x00000010ff6d7803 */ /* 0x000ff20000000000 */
[----:B------:R-:W-:Y:S02]  /*4f20*/  @P4 MOV R45, R16 ;  /* 0x00000010002d4202 */ /* 0x000fe40000000f00 */
[----:B------:R-:W-:Y:S01]  /*4f30*/  @P4 LOP3.LUT R44, R17, 0xffff, RZ, 0xc0, !PT ;  /* 0x0000ffff112c4812 */ /* 0x000fe200078ec0ff */
[----:B--2-4-:R-:W-:Y:S06]  /*4f40*/  @!P0 BRA `(.L_x_86) ;  /* 0x0000000000a48947 */ /* 0x014fec0003800000 */
[----:B------:R-:W-:Y:S01]  /*4f50*/  IMAD.HI.U32 R0, R96, R39, RZ ;  /* 0x0000002760007227 */ /* 0x000fe200078e00ff */
[----:B------:R-:W-:Y:S02]  /*4f60*/  ISETP.NE.AND P0, PT, R38, 0x1, PT ;  /* 0x000000012600780c */ /* 0x000fe40003f05270 */
[----:B------:R-:W-:Y:S01]  /*4f70*/  ISETP.NE.AND P2, PT, R40, 0x1, PT ;  /* 0x000000012800780c */ /* 0x000fe20003f45270 */
[----:B------:R-:W-:Y:S01]  /*4f80*/  IMAD.HI.U32 R6, R97, R90, RZ ;  /* 0x0000005a61067227 */ /* 0x000fe200078e00ff */
[----:B------:R-:W-:Y:S02]  /*4f90*/  SHF.R.U32.HI R0, RZ, R95, R0 ;  /* 0x0000005fff007219 */ /* 0x000fe40000011600 */
[----:B------:R-:W-:Y:S01]  /*4fa0*/  ISETP.NE.AND P3, PT, R42, 0x1, PT ;  /* 0x000000012a00780c */ /* 0x000fe20003f65270 */
[----:B------:R-:W-:Y:S01]  /*4fb0*/  IMAD.HI.U32 R8, R44, R39, RZ ;  /* 0x000000272c087227 */ /* 0x000fe200078e00ff */
[-C--:B------:R-:W-:Y:S02]  /*4fc0*/  SHF.R.U32.HI R6, RZ, R91.reuse, R6 ;  /* 0x0000005bff067219 */ /* 0x080fe40000011606 */
[----:B------:R-:W-:Y:S01]  /*4fd0*/  SEL R0, R96, R0, !P0 ;  /* 0x0000000060007207 */ /* 0x000fe20004000000 */
[----:B------:R-:W-:Y:S01]  /*4fe0*/  IMAD.HI.U32 R7, R45, R90, RZ ;  /* 0x0000005a2d077227 */ /* 0x000fe200078e00ff */
[----:B------:R-:W-:Y:S03]  /*4ff0*/  SEL R6, R97, R6, !P3 ;  /* 0x0000000661067207 */ /* 0x000fe60005800000 */
[-C--:B------:R-:W-:Y:S01]  /*5000*/  IMAD.HI.U32 R5, R0, R36.reuse, RZ ;  /* 0x0000002400057227 */ /* 0x080fe200078e00ff */
[----:B------:R-:W-:Y:S03]  /*5010*/  SHF.R.U32.HI R7, RZ, R91, R7 ;  /* 0x0000005bff077219 */ /* 0x000fe60000011607 */
[----:B------:R-:W-:Y:S01]  /*5020*/  IMAD.HI.U32 R2, R6, R36, RZ ;  /* 0x0000002406027227 */ /* 0x000fe200078e00ff */
[----:B------:R-:W-:Y:S02]  /*5030*/  @P2 SHF.R.U32.HI R0, RZ, R37, R5 ;  /* 0x00000025ff002219 */ /* 0x000fe40000011605 */
[----:B------:R-:W-:Y:S02]  /*5040*/  SHF.R.U32.HI R5, RZ, R95, R8 ;  /* 0x0000005fff057219 */ /* 0x000fe40000011608 */
[----:B------:R-:W-:Y:S01]  /*5050*/  @P2 SHF.R.U32.HI R6, RZ, R37, R2 ;  /* 0x00000025ff062219 */ /* 0x000fe20000011602 */
[----:B------:R-:W-:Y:S01]  /*5060*/  IMAD R0, R40, R0, RZ ;  /* 0x0000000028007224 */ /* 0x000fe200078e02ff */
[----:B------:R-:W-:Y:S02]  /*5070*/  SEL R5, R44, R5, !P0 ;  /* 0x000000052c057207 */ /* 0x000fe40004000000 */
[----:B------:R-:W-:Y:S01]  /*5080*/  SEL R2, R45, R7, !P3 ;  /* 0x000000072d027207 */ /* 0x000fe20005800000 */
[----:B------:R-:W-:Y:S01]  /*5090*/  IMAD R7, R40, R6, RZ ;  /* 0x0000000628077224 */ /* 0x000fe200078e02ff */
[C---:B------:R-:W-:Y:S01]  /*50a0*/  ISETP.GE.AND P0, PT, R5.reuse, R0, PT ;  /* 0x000000000500720c */ /* 0x040fe20003f06270 */
[C---:B------:R-:W-:Y:S03]  /*50b0*/  IMAD.HI.U32 R0, R5.reuse, R36, RZ ;  /* 0x0000002405007227 */ /* 0x040fe600078e00ff */
[C---:B------:R-:W-:Y:S02]  /*50c0*/  ISETP.GE.OR P0, PT, R2.reuse, R7, P0 ;  /* 0x000000070200720c */ /* 0x040fe40000706670 */
[----:B------:R-:W-:Y:S04]  /*50d0*/  SHF.R.U32.HI R0, RZ, R37, R0 ;  /* 0x00000025ff007219 */ /* 0x000fe80000011600 */
[C---:B------:R-:W-:Y:S05]  /*50e0*/  SEL R8, R5.reuse, R0, !P2 ;  /* 0x0000000005087207 */ /* 0x040fea0005000000 */
        /* <DEDUP_REMOVED lines=14> */
[----:B------:R-:W-:Y:S07]  /*51d0*/  IMAD R44, R5, R38, R44 ;  /* 0x00000026052c7224 */ /* 0x000fee00078e022c */
.L_x_86:
[----:B-1----:R-:W-:Y:S01]  /*51e0*/  @!P1 ISETP.NE.AND P0, PT, R10, 0x1, PT ;  /* 0x000000010a00980c */ /* 0x002fe20003f05270 */
[----:B------:R-:W-:Y:S01]  /*51f0*/  @!P1 IMAD.HI.U32 R2, R44, R11, RZ ;  /* 0x0000000b2c029227 */ /* 0x000fe200078e00ff */
[----:B------:R-:W-:Y:S01]  /*5200*/  R2UR UR5, R4 ;  /* 0x00000000040572ca */ /* 0x000fe200000e0000 */
[----:B------:R-:W-:Y:S01]  /*5210*/  BSSY.RECONVERGENT B6, `(.L_x_87) ;  /* 0x0000031000067945 */ /* 0x000fe20003800200 */
[----:B------:R-:W-:Y:S01]  /*5220*/  R2UR UR4, R3 ;  /* 0x00000000030472ca */ /* 0x000fe200000e0000 */
[----:B------:R-:W-:Y:S01]  /*5230*/  @!P1 IMAD.HI.U32 R0, R45, R12, RZ ;  /* 0x0000000c2d009227 */ /* 0x000fe200078e00ff */
[----:B------:R-:W-:Y:S02]  /*5240*/  @!P1 SHF.R.U32.HI R2, RZ, R14, R2 ;  /* 0x0000000eff029219 */ /* 0x000fe40000011602 */
[----:B------:R-:W-:Y:S01]  /*5250*/  @!P1 ISETP.NE.AND P2, PT, R9, 0x1, PT ;  /* 0x000000010900980c */ /* 0x000fe20003f45270 */
[----:B------:R-:W-:Y:S01]  /*5260*/  VIADD R110, R110, 0x1 ;  /* 0x000000016e6e7836 */ /* 0x000fe20000000000 */
[----:B------:R-:W-:Y:S02]  /*5270*/  @!P1 SEL R2, R44, R2, !P0 ;  /* 0x000000022c029207 */ /* 0x000fe40004000000 */
[----:B------:R-:W-:Y:S02]  /*5280*/  @!P1 SHF.R.U32.HI R0, RZ, R13, R0 ;  /* 0x0000000dff009219 */ /* 0x000fe40000011600 */
[----:B------:R-:W-:Y:S01]  /*5290*/  LOP3.LUT P0, RZ, R99, 0x1b0, RZ, 0xc0, !PT ;  /* 0x000001b063ff7812 */ /* 0x000fe2000780c0ff */
[----:B------:R-:W-:Y:S01]  /*52a0*/  USHF.L.U32 UR50, UR5, 0x7, URZ ;  /* 0x0000000705327899 */ /* 0x000fe200080006ff */
[----:B------:R-:W-:Y:S01]  /*52b0*/  @!P1 SEL R3, R45, R0, !P2 ;  /* 0x000000002d039207 */ /* 0x000fe20005000000 */
[----:B------:R-:W-:Y:S01]  /*52c0*/  USHF.L.U32 UR49, UR4, 0x7, URZ ;  /* 0x0000000704317899 */ /* 0x000fe200080006ff */
[----:B------:R-:W-:Y:S03]  /*52d0*/  @P4 SHF.R.U32.HI R101, RZ, 0x10, R17 ;  /* 0x00000010ff654819 */ /* 0x000fe60000011611 */
[----:B------:R-:W-:Y:S02]  /*52e0*/  @!P1 IMAD.IADD R0, R2, 0x1, -R3 ;  /* 0x0000000102009824 */ /* 0x000fe400078e0a03 */
[----:B------:R-:W-:Y:S02]  /*52f0*/  @!P1 IMAD.IADD R2, R3, 0x1, -R2 ;  /* 0x0000000103029824 */ /* 0x000fe400078e0a02 */
[----:B------:R-:W-:Y:S02]  /*5300*/  @!P1 IMAD R45, R0, R9, R45 ;  /* 0x00000009002d9224 */ /* 0x000fe400078e022d */
[----:B------:R-:W-:Y:S01]  /*5310*/  @!P1 IMAD R44, R2, R10, R44 ;  /* 0x0000000a022c9224 */ /* 0x000fe200078e022c */
[----:B------:R-:W-:Y:S06]  /*5320*/  @!P0 BRA `(.L_x_88) ;  /* 0x00000000007c8947 */ /* 0x000fec0003800000 */
[----:B------:R-:W1:Y:S01]  /*5330*/  LDCU.64 UR8, c[0x4][0x80] ;  /* 0x01001000ff0877ac */ /* 0x000e620008000a00 */
[----:B------:R-:W-:Y:S01]  /*5340*/  MOV R2, 0x0 ;  /* 0x0000000000027802 */ /* 0x000fe20000000f00 */
[----:B------:R-:W-:Y:S02]  /*5350*/  HFMA2 R12, -RZ, RZ, 0, 5.9604644775390625e-08 ;  /* 0x00000001ff0c7431 */ /* 0x000fe400000001ff */
[----:B------:R-:W-:Y:S01]  /*5360*/  IMAD.MOV.U32 R8, RZ, RZ, 0x70 ;  /* 0x00000070ff087424 */ /* 0x000fe200078e00ff */
[----:B------:R2:W3:Y:S01]  /*5370*/  LDC.64 R14, c[0x4][R2] ;  /* 0x01000000020e7b82 */ /* 0x0004e20000000a00 */
[----:B------:R-:W4:Y:S01]  /*5380*/  LDCU.64 UR6, c[0x4][0x88] ;  /* 0x01001100ff0677ac */ /* 0x000f220008000a00 */
[----:B------:R-:W-:Y:S01]  /*5390*/  IMAD.MOV.U32 R13, RZ, RZ, RZ ;  /* 0x000000ffff0d7224 */ /* 0x000fe200078e00ff */
[----:B------:R-:W2:Y:S01]  /*53a0*/  LDCU.64 UR4, c[0x4][0x8] ;  /* 0x01000100ff0477ac */ /* 0x000ea20008000a00 */
[----:B-1----:R-:W-:Y:S01]  /*53b0*/  MOV R5, UR9 ;  /* 0x0000000900057c02 */ /* 0x002fe20008000f00 */
[----:B------:R-:W-:Y:S01]  /*53c0*/  IMAD.U32 R4, RZ, RZ, UR8 ;  /* 0x00000008ff047e24 */ /* 0x000fe2000f8e00ff */
[----:B----4-:R-:W-:Y:S01]  /*53d0*/  MOV R7, UR7 ;  /* 0x0000000700077c02 */ /* 0x010fe20008000f00 */
[----:B------:R-:W-:Y:S01]  /*53e0*/  IMAD.U32 R6, RZ, RZ, UR6 ;  /* 0x00000006ff067e24 */ /* 0x000fe2000f8e00ff */
[----:B--2---:R-:W-:Y:S01]  /*53f0*/  MOV R11, UR5 ;  /* 0x00000005000b7c02 */ /* 0x004fe20008000f00 */
[----:B------:R-:W-:Y:S02]  /*5400*/  IMAD.U32 R10, RZ, RZ, UR4 ;  /* 0x00000004ff0a7e24 */ /* 0x000fe4000f8e00ff */
[----:B------:R-:W-:Y:S07]  /*5410*/  LEPC R20, `(.L_x_89) ;  /* 0x000000001014794e */ /* 0x000fee0000000000 */
[----:B---3-5:R-:W-:Y:S05]  /*5420*/  CALL.ABS.NOINC R14 ;  /* 0x000000000e007343 */ /* 0x028fea0003c00000 */
.L_x_89:
[----:B------:R-:W1:Y:S01]  /*5430*/  LDCU.64 UR8, c[0x4][0x80] ;  /* 0x01001000ff0877ac */ /* 0x000e620008000a00 */
[----:B------:R-:W2:Y:S01]  /*5440*/  LDC.64 R2, c[0x4][R2] ;  /* 0x0100000002027b82 */ /* 0x000ea20000000a00 */
[----:B------:R-:W-:Y:S02]  /*5450*/  HFMA2 R12, -RZ, RZ, 0, 5.9604644775390625e-08 ;  /* 0x00000001ff0c7431 */ /* 0x000fe400000001ff */
[----:B------:R-:W-:Y:S02]  /*5460*/  IMAD.MOV.U32 R8, RZ, RZ, 0x70 ;  /* 0x00000070ff087424 */ /* 0x000fe400078e00ff */
[----:B------:R-:W-:Y:S01]  /*5470*/  IMAD.MOV.U32 R13, RZ, RZ, RZ ;  /* 0x000000ffff0d7224 */ /* 0x000fe200078e00ff */
[----:B------:R-:W3:Y:S01]  /*5480*/  LDCU.64 UR6, c[0x4][0x88] ;  /* 0x01001100ff0677ac */ /* 0x000ee20008000a00 */
[----:B------:R-:W4:Y:S01]  /*5490*/  LDCU.64 UR4, c[0x4][0x8] ;  /* 0x01000100ff0477ac */ /* 0x000f220008000a00 */
[----:B-1----:R-:W-:Y:S02]  /*54a0*/  MOV R4, UR8 ;  /* 0x0000000800047c02 */ /* 0x002fe40008000f00 */
[----:B------:R-:W-:Y:S02]  /*54b0*/  MOV R5, UR9 ;  /* 0x0000000900057c02 */ /* 0x000fe40008000f00 */
[----:B---3--:R-:W-:Y:S01]  /*54c0*/  MOV R7, UR7 ;  /* 0x0000000700077c02 */ /* 0x008fe20008000f00 */
[----:B------:R-:W-:Y:S01]  /*54d0*/  IMAD.U32 R6, RZ, RZ, UR6 ;  /* 0x00000006ff067e24 */ /* 0x000fe2000f8e00ff */
[----:B----4-:R-:W-:Y:S01]  /*54e0*/  MOV R11, UR5 ;  /* 0x00000005000b7c02 */ /* 0x010fe20008000f00 */
[----:B------:R-:W-:Y:S02]  /*54f0*/  IMAD.U32 R10, RZ, RZ, UR4 ;  /* 0x00000004ff0a7e24 */ /* 0x000fe4000f8e00ff */
[----:B------:R-:W-:Y:S07]  /*5500*/  LEPC R20, `(.L_x_88) ;  /* 0x000000001014794e */ /* 0x000fee0000000000 */
[----:B--2---:R-:W-:Y:S05]  /*5510*/  CALL.ABS.NOINC R2 ;  /* 0x0000000002007343 */ /* 0x004fea0003c00000 */
.L_x_88:
[----:B------:R-:W-:Y:S05]  /*5520*/  BSYNC.RECONVERGENT B6 ;  /* 0x0000000000067941 */ /* 0x000fea0003800200 */
.L_x_87:
[----:B------:R-:W-:Y:S01]  /*5530*/  ISETP.NE.U32.AND P1, PT, R88, RZ, PT ;  /* 0x000000ff5800720c */ /* 0x000fe20003f25070 */
[----:B------:R-:W1:Y:S01]  /*5540*/  LDCU UR4, c[0x0][0x8c8] ;  /* 0x00011900ff0477ac */ /* 0x000e620008000800 */
[----:B------:R-:W-:Y:S02]  /*5550*/  ISETP.NE.U32.AND P3, PT, R84, RZ, PT ;  /* 0x000000ff5400720c */ /* 0x000fe40003f65070 */
[----:B------:R-:W-:Y:S01]  /*5560*/  ISETP.NE.AND.EX P1, PT, R89, RZ, PT, P1 ;  /* 0x000000ff5900720c */ /* 0x000fe20003f25310 */
[----:B------:R-:W-:Y:S01]  /*5570*/  UISETP.NE.U32.AND UP0, UPT, UR42, URZ, UPT ;  /* 0x000000ff2a00728c */ /* 0x000fe2000bf05070 */
[----:B------:R-:W-:Y:S02]  /*5580*/  ISETP.NE.U32.AND P4, PT, RZ, UR38, PT ;  /* 0x00000026ff007c0c */ /* 0x000fe4000bf85070 */
[----:B------:R-:W-:Y:S02]  /*5590*/  PLOP3.LUT P0, PT, PT, PT, PT, 0x8, 0x80 ;  /* 0x000000000080781c */ /* 0x000fe40003f0e170 */
[----:B------:R-:W-:Y:S02]  /*55a0*/  ISETP.NE.U32.AND P2, PT, R88, RZ, PT ;  /* 0x000000ff5800720c */ /* 0x000fe40003f45070 */
[----:B------:R-:W-:Y:S02]  /*55b0*/  ISETP.NE.AND.EX P3, PT, R85, RZ, PT, P3 ;  /* 0x000000ff5500720c */ /* 0x000fe40003f65330 */
[----:B------:R-:W-:Y:S02]  /*55c0*/  P2R R111, PR, RZ, 0x1 ;  /* 0x00000001ff6f7803 */ /* 0x000fe40000000000 */
[----:B------:R-:W-:Y:S01]  /*55d0*/  ISETP.NE.AND.EX P4, PT, RZ, UR39, PT, P4 ;  /* 0x00000027ff007c0c */ /* 0x000fe2000bf85340 */
[----:B------:R-:W-:Y:S01]  /*55e0*/  @!UPT UIADD3 URZ, UPT, UPT, URZ, URZ, URZ ;  /* 0x000000fffffff290 */ /* 0x000fe2000fffe0ff */
[----:B------:R-:W-:Y:S11]  /*55f0*/  @!P1 BRA `(.L_x_90) ;  /* 0x00000000002c9947 */ /* 0x000ff60003800000 */
[----:B------:R-:W-:Y:S01]  /*5600*/  ISETP.NE.U32.AND P0, PT, R86, RZ, PT ;  /* 0x000000ff5600720c */ /* 0x000fe20003f05070 */
[----:B------:R-:W-:Y:S03]  /*5610*/  IMAD.MOV.U32 R94, RZ, RZ, 0x1 ;  /* 0x00000001ff5e7424 */ /* 0x000fe600078e00ff */
[----:B------:R-:W-:Y:S11]  /*5620*/  ISETP.NE.AND.EX P0, PT, R87, RZ, PT, P0 ;  /* 0x000000ff5700720c */ /* 0x000ff60003f05300 */
[----:B------:R-:W-:Y:S02]  /*5630*/  @!UPT UIADD3 URZ, UPT, UPT, URZ, URZ, URZ ;  /* 0x000000fffffff290 */ /* 0x000fe4000fffe0ff */
[----:B------:R-:W2:Y:S01]  /*5640*/  @P0 LDC.64 R2, c[0x0][0x888] ;  /* 0x00022200ff020b82 */ /* 0x000ea20000000a00 */
[----:B------:R-:W-:Y:S04]  /*5650*/  @P0 IMAD R0, R88, UR44, RZ ;  /* 0x0000002c58000c24 */ /* 0x000fe8000f8e02ff */
[----:B--2---:R-:W-:Y:S04]  /*5660*/  @P0 IMAD.WIDE R2, R0, 0x4, R2 ;  /* 0x0000000400020825 */ /* 0x004fe800078e0202 */
[----:B------:R-:W-:Y:S01]  /*5670*/  HFMA2 R0, -RZ, RZ, 0, 5.9604644775390625e-08 ;  /* 0x00000001ff007431 */ /* 0x000fe200000001ff */
[----:B-----5:R2:W5:Y:S04]  /*5680*/  @P0 LDG.E R49, desc[UR46][R2.64] ;  /* 0x0000002e02310981 */ /* 0x020568000c1e1900 */
[----:B------:R-:W-:Y:S01]  /*5690*/  @!P0 PRMT R94, R0, 0x7610, R94 ;  /* 0x00007610005e8816 */ /* 0x000fe2000000005e */
[----:B--2---:R-:W3:Y:S06]  /*56a0*/  @!P0 LDC R49, c[0x0][0x880] ;  /* 0x00022000ff318b82 */ /* 0x004eec0000000800 */
.L_x_90:
[----:B------:R-:W-:Y:S01]  /*56b0*/  ISETP.NE.AND P5, PT, R111, RZ, PT ;  /* 0x000000ff6f00720c */ /* 0x000fe20003fa5270 */
[----:B------:R-:W-:Y:S01]  /*56c0*/  UISETP.NE.AND.EX UP0, UPT, UR43, URZ, UPT, UP0 ;  /* 0x000000ff2b00728c */ /* 0x000fe2000bf05300 */
[----:B------:R-:W-:Y:S01]  /*56d0*/  ISETP.NE.AND.EX P0, PT, R89, RZ, PT, P2 ;  /* 0x000000ff5900720c */ /* 0x000fe20003f05320 */
[----:B-1----:R-:W-:Y:S01]  /*56e0*/  IMAD.U32 R2, RZ, RZ, UR4 ;  /* 0x00000004ff027e24 */ /* 0x002fe2000f8e00ff */
[----:B------:R-:W-:Y:S01]  /*56f0*/  LOP3.LUT R104, R104, 0x1, RZ, 0x3c, !PT ;  /* 0x0000000168687812 */ /* 0x000fe200078e3cff */
[----:B------:R-:W-:Y:S10]  /*5700*/  @!P3 BRA `(.L_x_91) ;  /* 0x000000000020b947 */ /* 0x000ff40003800000 */
[----:B------:R-:W-:Y:S04]  /*5710*/  ISETP.NE.U32.AND P3, PT, R82, RZ, PT ;  /* 0x000000ff5200720c */ /* 0x000fe80003f65070 */
[----:B------:R-:W-:Y:S11]  /*5720*/  ISETP.NE.AND.EX P3, PT, R83, RZ, PT, P3 ;  /* 0x000000ff5300720c */ /* 0x000ff60003f65330 */
[----:B------:R-:W-:Y:S02]  /*5730*/  @!UPT UIADD3 URZ, UPT, UPT, URZ, URZ, URZ ;  /* 0x000000fffffff290 */ /* 0x000fe4000fffe0ff */
[----:B------:R-:W1:Y:S01]  /*5740*/  @P3 LDC.64 R4, c[0x0][0x8a8] ;  /* 0x00022a00ff043b82 */ /* 0x000e620000000a00 */
[----:B------:R-:W-:Y:S04]  /*5750*/  @P3 IMAD R0, R84, UR44, RZ ;  /* 0x0000002c54003c24 */ /* 0x000fe8000f8e02ff */
[----:B-1----:R-:W-:Y:S05]  /*5760*/  @P3 IMAD.WIDE R4, R0, 0x4, R4 ;  /* 0x0000000400043825 */ /* 0x002fea00078e0204 */
[----:B-----5:R1:W5:Y:S02]  /*5770*/  @P3 LDG.E R47, desc[UR46][R4.64] ;  /* 0x0000002e042f3981 */ /* 0x020364000c1e1900 */
[----:B-1----:R-:W2:Y:S02]  /*5780*/  @!P3 LDC R47, c[0x0][0x8a0] ;  /* 0x00022800ff2fbb82 */ /* 0x002ea40000000800 */
.L_x_91:
[----:B------:R-:W-:Y:S05]  /*5790*/  @P4 BRA P0, `(.L_x_92) ;  /* 0x0000000000344947 */ /* 0x000fea0000000000 */
[----:B------:R-:W-:Y:S02]  /*57a0*/  ISETP.NE.AND.EX P2, PT, R89, RZ, PT, P2 ;  /* 0x000000ff5900720c */ /* 0x000fe40003f45320 */
[----:B------:R-:W-:Y:S11]  /*57b0*/  PLOP3.LUT P0, PT, PT, PT, PT, 0x80, 0x8 ;  /* 0x000000000008781c */ /* 0x000ff60003f0f070 */
[----:B------:R-:W-:Y:S02]  /*57c0*/  @P2 LOP3.LUT P3, RZ, R94, 0xff, RZ, 0xc0, !PT ;  /* 0x000000ff5eff2812 */ /* 0x000fe4000786c0ff */
[----:B------:R-:W-:Y:S02]  /*57d0*/  @P2 ISETP.NE.U32.AND P4, PT, RZ, UR38, PT ;  /* 0x00000026ff002c0c */ /* 0x000fe4000bf85070 */
[----:B------:R-:W-:Y:S02]  /*57e0*/  @P2 PLOP3.LUT P0, PT, P3, PT, PT, 0x80, 0x8 ;  /* 0x000000000008281c */ /* 0x000fe40001f0f070 */
[C---:B---3-5:R-:W-:Y:S02]  /*57f0*/  @P2 FSETP.NEU.AND P3, PT, R49.reuse, RZ, PT ;  /* 0x000000ff3100220b */ /* 0x068fe40003f6d000 */
[----:B------:R-:W-:Y:S02]  /*5800*/  @P2 ISETP.NE.AND.EX P4, PT, RZ, UR39, PT, P4 ;  /* 0x00000027ff002c0c */ /* 0x000fe4000bf85340 */
[----:B------:R-:W-:Y:S02]  /*5810*/  @P2 SEL R0, RZ, 0xffffffff, P3 ;  /* 0xffffffffff002807 */ /* 0x000fe40001800000 */
[----:B------:R-:W-:Y:S05]  /*5820*/  @!P2 FSETP.EQ.AND P5, PT, R49, RZ, PT ;  /* 0x000000ff3100a20b */ /* 0x000fea0003fa2000 */
[----:B------:R-:W-:Y:S04]  /*5830*/  @!P0 SEL R0, RZ, 0xffffffff, P4 ;  /* 0xffffffffff008807 */ /* 0x000fe80002000000 */
[----:B------:R-:W-:Y:S04]  /*5840*/  @P2 LOP3.LUT R0, R0, 0x1, RZ, 0xc0, !PT ;  /* 0x0000000100002812 */ /* 0x000fe800078ec0ff */
[----:B------:R-:W-:Y:S04]  /*5850*/  @P2 ISETP.EQ.U32.AND P5, PT, R0, 0x1, PT ;  /* 0x000000010000280c */ /* 0x000fe80003fa2070 */
[----:B------:R-:W-:Y:S09]  /*5860*/  P2R R111, PR, RZ, 0x20 ;  /* 0x00000020ff6f7803 */ /* 0x000ff20000000000 */
.L_x_92:
[----:B------:R-:W-:Y:S05]  /*5870*/  BRA.U !UP0, `(.L_x_93) ;  /* 0x00000001084c7547 */ /* 0x000fea000b800000 */
[----:B------:R-:W-:Y:S01]  /*5880*/  ISETP.LE.AND P0, PT, R43, UR49, PT ;  /* 0x000000312b007c0c */ /* 0x000fe2000bf03270 */
[----:B------:R-:W-:Y:S05]  /*5890*/  VIADD R0, R46, UR50 ;  /* 0x000000322e007c36 */ /* 0x000fea0008000000 */
[----:B------:R-:W-:Y:S01]  /*58a0*/  ISETP.GE.OR P0, PT, R0, UR36, P0 ;  /* 0x0000002400007c0c */ /* 0x000fe20008706670 */
[----:B------:R-:W-:Y:S11]  /*58b0*/  IMAD.U32 R0, RZ, RZ, UR50 ;  /* 0x00000032ff007e24 */ /* 0x000ff6000f8e00ff */
[----:B------:R-:W-:Y:S01]  /*58c0*/  @!UPT UIADD3 URZ, UPT, UPT, URZ, URZ, URZ ;  /* 0x000000fffffff290 */ /* 0x000fe2000fffe0ff */
[----:B------:R-:W-:Y:S01]  /*58d0*/  @!P0 IADD3 R2, P2, PT, R46, UR50, RZ ;  /* 0x000000322e028c10 */ /* 0x000fe2000ff5e0ff */
[----:B------:R-:W1:Y:S01]  /*58e0*/  @!P0 LDC.64 R4, c[0x0][0x8d0] ;  /* 0x00023400ff048b82 */ /* 0x000e620000000a00 */
[----:B------:R-:W-:Y:S02]  /*58f0*/  VOTEU.ALL UP0, P0 ;  /* 0x0000000000ff7886 */ /* 0x000fe40000000000 */
[----:B------:R-:W-:Y:S03]  /*5900*/  @!P0 LEA.HI.X.SX32 R3, R0, RZ, 0x1, P2 ;  /* 0x000000ff00038211 */ /* 0x000fe600010f0eff */
[----:B------:R-:W-:Y:S06]  /*5910*/  @!UP0 USHF.R.S32.HI UR4, URZ, 0x1f, UR44 ;  /* 0x0000001fff048899 */ /* 0x000fec000801142c */
[C---:B-1----:R-:W-:Y:S02]  /*5920*/  @!P0 IMAD R0, R4.reuse, UR4, RZ ;  /* 0x0000000404008c24 */ /* 0x042fe4000f8e02ff */
[----:B------:R-:W-:Y:S04]  /*5930*/  @!P0 IMAD.WIDE.U32 R2, R4, UR44, R2 ;  /* 0x0000002c04028c25 */ /* 0x000fe8000f8e0002 */
[----:B------:R-:W-:Y:S01]  /*5940*/  @!P0 IMAD R0, R5, UR44, R0 ;  /* 0x0000002c05008c24 */ /* 0x000fe2000f8e0200 */
[C---:B------:R-:W-:Y:S04]  /*5950*/  @!P0 LEA R4, P2, R2.reuse, UR42, 0x1 ;  /* 0x0000002a02048c11 */ /* 0x040fe8000f8408ff */
[----:B------:R-:W-:Y:S04]  /*5960*/  @!P0 IADD3 R0, PT, PT, R3, R0, RZ ;  /* 0x0000000003008210 */ /* 0x000fe80007ffe0ff */
[----:B------:R-:W-:Y:S01]  /*5970*/  @!P0 LEA.HI.X R5, R2, UR43, R0, 0x1, P2 ;  /* 0x0000002b02058c11 */ /* 0x000fe200090f0c00 */
[----:B------:R-:W-:Y:S04]  /*5980*/  IMAD.MOV.U32 R2, RZ, RZ, RZ ;  /* 0x000000ffff027224 */ /* 0x000fe800078e00ff */
[----:B------:R-:W4:Y:S02]  /*5990*/  @!P0 LDG.E.U16 R4, desc[UR46][R4.64] ;  /* 0x0000002e04048981 */ /* 0x000f24000c1e1500 */
[----:B----4-:R-:W-:Y:S07]  /*59a0*/  @!P0 SHF.L.U32 R2, R4, 0x10, RZ ;  /* 0x0000001004028819 */ /* 0x010fee00000006ff */
.L_x_93:
[----:B------:R-:W-:Y:S01]  /*59b0*/  @!P5 SHF.L.U32 R0, R104, 0x1f, RZ ;  /* 0x0000001f6800d819 */ /* 0x000fe200000006ff */
[----:B------:R-:W-:Y:S01]  /*59c0*/  BSSY B1, `(.L_x_94) ;  /* 0x0000033000017945 */ /* 0x000fe20003800000 */
[C---:B------:R-:W-:Y:S01]  /*59d0*/  LEA R60, R81.reuse, UR41, 0x3 ;  /* 0x00000029513c7c11 */ /* 0x040fe2000f8e18ff */
[----:B------:R-:W-:Y:S01]  /*59e0*/  IMAD.MOV.U32 R62, RZ, RZ, 0x1 ;  /* 0x00000001ff3e7424 */ /* 0x000fe200078e00ff */
[----:B------:R1:W4:Y:S01]  /*59f0*/  @!P5 SYNCS.PHASECHK.TRANS64.TRYWAIT P2, [UR41+0x60], R0 ;  /* 0x00006000ff00d5a7 */ /* 0x0003220008041129 */
[----:B------:R-:W-:Y:S01]  /*5a00*/  ISETP.NE.U32.AND P4, PT, RZ, UR38, PT ;  /* 0x00000026ff007c0c */ /* 0x000fe2000bf85070 */
[----:B------:R-:W-:Y:S01]  /*5a10*/  IMAD R51, R81, 0x80, R80 ;  /* 0x0000008051337824 */ /* 0x000fe200078e0250 */
[----:B---3-5:R-:W-:Y:S01]  /*5a20*/  FSETP.NEU.AND P3, PT, R49, RZ, PT ;  /* 0x000000ff3100720b */ /* 0x028fe20003f6d000 */
[----:B------:R-:W-:Y:S01]  /*5a30*/  IMAD R113, R108, -0x10, R106 ;  /* 0xfffffff06c717824 */ /* 0x000fe200078e026a */
[----:B------:R-:W-:Y:S01]  /*5a40*/  ISETP.NE.AND.EX P4, PT, RZ, UR39, PT, P4 ;  /* 0x00000027ff007c0c */ /* 0x000fe2000bf85340 */
[----:B------:R-:W-:Y:S01]  /*5a50*/  IMAD.MOV.U32 R61, RZ, RZ, RZ ;  /* 0x000000ffff3d7224 */ /* 0x000fe200078e00ff */
[----:B------:R-:W-:Y:S02]  /*5a60*/  SEL R3, RZ, 0xffffffff, P3 ;  /* 0xffffffffff037807 */ /* 0x000fe40001800000 */
[----:B------:R-:W-:Y:S02]  /*5a70*/  CS2R R78, SRZ ;  /* 0x00000000004e7805 */ /* 0x000fe4000001ff00 */
[----:B------:R-:W-:Y:S02]  /*5a80*/  SEL R4, RZ, 0xffffffff, P4 ;  /* 0xffffffffff047807 */ /* 0x000fe40002000000 */
[----:B------:R-:W-:Y:S02]  /*5a90*/  CS2R R76, SRZ ;  /* 0x00000000004c7805 */ /* 0x000fe4000001ff00 */
[----:B------:R-:W-:Y:S02]  /*5aa0*/  LOP3.LUT P4, R112, R94, 0xff, RZ, 0xc0, !PT ;  /* 0x000000ff5e707812 */ /* 0x000fe4000788c0ff */
[----:B------:R-:W-:Y:S02]  /*5ab0*/  CS2R R74, SRZ ;  /* 0x00000000004a7805 */ /* 0x000fe4000001ff00 */
[----:B------:R-:W-:Y:S02]  /*5ac0*/  CS2R R72, SRZ ;  /* 0x0000000000487805 */ /* 0x000fe4000001ff00 */
[----:B------:R-:W-:Y:S02]  /*5ad0*/  CS2R R66, SRZ ;  /* 0x0000000000427805 */ /* 0x000fe4000001ff00 */
[----:B------:R-:W-:Y:S02]  /*5ae0*/  @P1 SEL R3, R4, R3, !P4 ;  /* 0x0000000304031207 */ /* 0x000fe40006000000 */
[----:B------:R-:W-:Y:S02]  /*5af0*/  CS2R R64, SRZ ;  /* 0x0000000000407805 */ /* 0x000fe4000001ff00 */
[----:B------:R-:W-:Y:S02]  /*5b00*/  CS2R R58, SRZ ;  /* 0x00000000003a7805 */ /* 0x000fe4000001ff00 */
[----:B------:R-:W-:Y:S02]  /*5b10*/  CS2R R56, SRZ ;  /* 0x0000000000387805 */ /* 0x000fe4000001ff00 */
[----:B------:R-:W-:Y:S02]  /*5b20*/  LOP3.LUT R3, R3, 0x1, RZ, 0xc0, !PT ;  /* 0x0000000103037812 */ /* 0x000fe400078ec0ff */
[----:B-1----:R-:W-:Y:S02]  /*5b30*/  SHF.L.U32 R0, R103, 0x1f, RZ ;  /* 0x0000001f67007819 */ /* 0x002fe400000006ff */
[----:B------:R-:W-:Y:S02]  /*5b40*/  ISETP.NE.U32.AND P1, PT, R3, 0x1, PT ;  /* 0x000000010300780c */ /* 0x000fe40003f25070 */
[----:B------:R1:W3:Y:S02]  /*5b50*/  SYNCS.PHASECHK.TRANS64.TRYWAIT P0, [R60+URZ+0xd0], R0 ;  /* 0x0000d0003c0075a7 */ /* 0x0002e400080011ff */
[----:B------:R-:W-:Y:S02]  /*5b60*/  P2R R63, PR, RZ, 0x2 ;  /* 0x00000002ff3f7803 */ /* 0x000fe40000000000 */
[----:B----4-:R-:W-:Y:S01]  /*5b70*/  @!P5 SEL R62, RZ, 0x1, !P2 ;  /* 0x00000001ff3ed807 */ /* 0x010fe20005000000 */
[----:B-1----:R-:W-:Y:S06]  /*5b80*/  @P5 BRA `(.L_x_95) ;  /* 0x0000000000585947 */ /* 0x002fec0003800000 */
[----:B------:R-:W-:Y:S01]  /*5b90*/  IMAD.MOV.U32 R79, RZ, RZ, RZ ;  /* 0x000000ffff4f7224 */ /* 0x000fe200078e00ff */
[----:B------:R-:W-:Y:S01]  /*5ba0*/  ISETP.NE.AND P1, PT, R62, RZ, PT ;  /* 0x000000ff3e00720c */ /* 0x000fe20003f25270 */
[----:B------:R-:W-:Y:S01]  /*5bb0*/  BSSY B0, `(.L_x_96) ;  /* 0x000000c000007945 */ /* 0x000fe20003800000 */
[----:B------:R-:W-:Y:S02]  /*5bc0*/  CS2R R58, SRZ ;  /* 0x00000000003a7805 */ /* 0x000fe4000001ff00 */
[----:B------:R-:W-:Y:S02]  /*5bd0*/  CS2R R56, SRZ ;  /* 0x0000000000387805 */ /* 0x000fe4000001ff00 */
[----:B------:R-:W-:Y:S02]  /*5be0*/  CS2R R66, SRZ ;  /* 0x0000000000427805 */ /* 0x000fe4000001ff00 */
[----:B------:R-:W-:Y:S02]  /*5bf0*/  CS2R R64, SRZ ;  /* 0x0000000000407805 */ /* 0x000fe4000001ff00 */
[----:B------:R-:W-:Y:S02]  /*5c00*/  CS2R R74, SRZ ;  /* 0x00000000004a7805 */ /* 0x000fe4000001ff00 */
[----:B------:R-:W-:Y:S02]  /*5c10*/  CS2R R72, SRZ ;  /* 0x0000000000487805 */ /* 0x000fe4000001ff00 */
[----:B------:R-:W-:Y:S01]  /*5c20*/  CS2R R76, SRZ ;  /* 0x00000000004c7805 */ /* 0x000fe2000001ff00 */
[----:B------:R-:W-:Y:S06]  /*5c30*/  @P1 BRA `(.L_x_97) ;  /* 0x00000000000c1947 */ /* 0x000fec0003800000 */
[----:B------:R-:W-:Y:S04]  /*5c40*/  SHF.L.U32 R4, R104, 0x1f, RZ ;  /* 0x0000001f68047819 */ /* 0x000fe800000006ff */
[----:B------:R-:W1:Y:S02]  /*5c50*/  SYNCS.PHASECHK.TRANS64.TRYWAIT P1, [UR41+0x60], R4 ;  /* 0x00006004ff0075a7 */ /* 0x000e640008021129 */
[----:B-1----:R-:W-:Y:S05]  /*5c60*/  @!P1 BRA `(.L_x_98) ;  /* 0x0000003c009c9947 */ /* 0x002fea0003800000 */
.L_x_97:
[----:B------:R-:W-:Y:S05]  /*5c70*/  BSYNC B0 ;  /* 0x0000000000007941 */ /* 0x000fea0003800000 */
.L_x_96:
[----:B------:R-:W-:Y:S01]  /*5c80*/  ISETP.NE.AND P1, PT, R63, RZ, PT ;  /* 0x000000ff3f00720c */ /* 0x000fe20003f25270 */
[----:B------:R-:W-:Y:S11]  /*5c90*/  HFMA2 R61, -RZ, RZ, 0, 5.9604644775390625e-08 ;  /* 0x00000001ff3d7431 */ /* 0x000ff600000001ff */
[----:B------:R-:W-:Y:S01]  /*5ca0*/  @!UPT UIADD3 URZ, UPT, UPT, URZ, URZ, URZ ;  /* 0x000000fffffff290 */ /* 0x000fe2000fffe0ff */
[----:B------:R4:W1:Y:S04]  /*5cb0*/  @P1 LDS.128 R56, [R107] ;  /* 0x000000006b381984 */ /* 0x0008680000000c00 */
[----:B------:R4:W1:Y:S04]  /*5cc0*/  @P1 LDS.128 R64, [R106+0x10] ;  /* 0x000010006a401984 */ /* 0x0008680000000c00 */
[----:B------:R4:W1:Y:S04]  /*5cd0*/  @P1 LDS.128 R72, [R105+0x20] ;  /* 0x0000200069481984 */ /* 0x0008680000000c00 */
[----:B------:R4:W1:Y:S02]  /*5ce0*/  @P1 LDS.128 R76, [R113+0x30] ;  /* 0x00003000714c1984 */ /* 0x0008640000000c00 */
.L_x_95:
[----:B------:R-:W-:Y:S05]  /*5cf0*/  BSYNC B1 ;  /* 0x0000000000017941 */ /* 0x000fea0003800000 */
.L_x_94:
[----:B-1----:R-:W-:Y:S04]  /*5d00*/  SHF.R.U32.HI R3, RZ, 0x15, R51 ;  /* 0x00000015ff037819 */ /* 0x002fe80000011633 */
[----:B------:R-:W-:Y:S01]  /*5d10*/  LOP3.LUT P1, RZ, R3, 0x3, R98, 0x48, !PT ;  /* 0x0000000303ff7812 */ /* 0x000fe20007824862 */
[----:B------:R-:W-:Y:S01]  /*5d20*/  @!UPT UIADD3 URZ, UPT, UPT, URZ, URZ, URZ ;  /* 0x000000fffffff290 */ /* 0x000fe2000fffe0ff */
[----:B---3--:R-:W-:Y:S11]  /*5d30*/  @P0 BRA `(.L_x_99) ;  /* 0x0000000000080947 */ /* 0x008ff60003800000 */
[----:B------:R-:W1:Y:S02]  /*5d40*/  SYNCS.PHASECHK.TRANS64.TRYWAIT P0, [R60+URZ+0xd0], R0 ;  /* 0x0000d0003c0075a7 */ /* 0x000e6400080011ff */
[----:B-1----:R-:W-:Y:S05]  /*5d50*/  @!P0 BRA `(.L_x_100) ;  /* 0x0000003c00788947 */ /* 0x002fea0003800000 */
.L_x_99:
[----:B------:R-:W-:Y:S05]  /*5d60*/  @!P1 BRA `(.L_x_101) ;  /* 0x0000000000409947 */ /* 0x000fea0003800000 */
[----:B------:R-:W3:Y:S01]  /*5d70*/  LDCU.64 UR8, c[0x4][0x70] ;  /* 0x01000e00ff0877ac */ /* 0x000ee20008000a00 */
[----:B------:R-:W-:Y:S01]  /*5d80*/  MOV R15, 0x0 ;  /* 0x00000000000f7802 */ /* 0x000fe20000000f00 */
[----:B------:R-:W-:Y:S02]  /*5d90*/  HFMA2 R12, -RZ, RZ, 0, 5.9604644775390625e-08 ;  /* 0x00000001ff0c7431 */ /* 0x000fe400000001ff */
[----:B------:R-:W-:Y:S02]  /*5da0*/  IMAD.MOV.U32 R8, RZ, RZ, 0x192 ;  /* 0x00000192ff087424 */ /* 0x000fe400078e00ff */
[----:B------:R-:W-:Y:S01]  /*5db0*/  IMAD.MOV.U32 R13, RZ, RZ, RZ ;  /* 0x000000ffff0d7224 */ /* 0x000fe200078e00ff */
[----:B------:R-:W5:Y:S01]  /*5dc0*/  LDCU.64 UR6, c[0x4][0x78] ;  /* 0x01000f00ff0677ac */ /* 0x000f620008000a00 */
[----:B------:R-:W1:Y:S01]  /*5dd0*/  LDC.64 R14, c[0x4][R15] ;  /* 0x010000000f0e7b82 */ /* 0x000e620000000a00 */
[----:B------:R-:W2:Y:S01]  /*5de0*/  LDCU.64 UR4, c[0x4][0x10] ;  /* 0x01000200ff0477ac */ /* 0x000ea20008000a00 */
[----:B---3--:R-:W-:Y:S01]  /*5df0*/  MOV R5, UR9 ;  /* 0x0000000900057c02 */ /* 0x008fe20008000f00 */
[----:B------:R-:W-:Y:S01]  /*5e00*/  IMAD.U32 R4, RZ, RZ, UR8 ;  /* 0x00000008ff047e24 */ /* 0x000fe2000f8e00ff */
[----:B-----5:R-:W-:Y:S01]  /*5e10*/  MOV R7, UR7 ;  /* 0x0000000700077c02 */ /* 0x020fe20008000f00 */
[----:B------:R-:W-:Y:S01]  /*5e20*/  IMAD.U32 R6, RZ, RZ, UR6 ;  /* 0x00000006ff067e24 */ /* 0x000fe2000f8e00ff */
[----:B--2---:R-:W-:Y:S01]  /*5e30*/  MOV R11, UR5 ;  /* 0x00000005000b7c02 */ /* 0x004fe20008000f00 */
[----:B------:R-:W-:Y:S02]  /*5e40*/  IMAD.U32 R10, RZ, RZ, UR4 ;  /* 0x00000004ff0a7e24 */ /* 0x000fe4000f8e00ff */
[----:B------:R-:W-:Y:S07]  /*5e50*/  LEPC R20, `(.L_x_101) ;  /* 0x000000001014794e */ /* 0x000fee0000000000 */
[----:B-1--4-:R-:W-:Y:S05]  /*5e60*/  CALL.ABS.NOINC R14 ;  /* 0x000000000e007343 */ /* 0x012fea0003c00000 */
.L_x_101:
[C---:B------:R-:W-:Y:S01]  /*5e70*/  SHF.L.U32 R48, R56.reuse, 0x10, RZ ;  /* 0x0000001038307819 */ /* 0x040fe200000006ff */
[----:B------:R-:W-:Y:S05]  /*5e80*/  WARPSYNC.ALL ;  /* 0x0000000000007948 */ /* 0x000fea0003800000 */
[----:B------:R-:W-:Y:S01]  /*5e90*/  R2UR UR4, R51 ;  /* 0x00000000330472ca */ /* 0x000fe200000e0000 */
[----:B------:R-:W-:Y:S01]  /*5ea0*/  BSSY.RECONVERGENT B0, `(.L_x_102) ;  /* 0x0000088000007945 */ /* 0x000fe20003800200 */
[----:B------:R-:W-:Y:S02]  /*5eb0*/  LOP3.LUT R50, R56, 0xffff0000, RZ, 0xc0, !PT ;  /* 0xffff000038327812 */ /* 0x000fe400078ec0ff */
[----:B------:R-:W-:Y:S09]  /*5ec0*/  ISETP.NE.AND P0, PT, R100, RZ, PT ;  /* 0x000000ff6400720c */ /* 0x000ff20003f05270 */
[----:B------:R-:W1:Y:S02]  /*5ed0*/  LDTM.x32 R4, tmem[UR4] ;  /* 0x00000004000479ee */ /* 0x000e6400082c0000 */
[C-C-:B-12---:R-:W-:Y:S01]  /*5ee0*/  FFMA R0, R47.reuse, R4, R2.reuse ;  /* 0x000000042f007223 */ /* 0x146fe20000000002 */
[C-C-:B------:R-:W-:Y:S01]  /*5ef0*/  FFMA R3, R47.reuse, R5, R2.reuse ;  /* 0x000000052f037223 */ /* 0x140fe20000000002 */
        /* <DEDUP_REMOVED lines=26> */
[--C-:B------:R-:W-:Y:S01]  /*60a0*/  FFMA R28, R47, R32, R2.reuse ;  /* 0x000000202f1c7223 */ /* 0x100fe20000000002 */
[----:B------:R-:W-:Y:S01]  /*60b0*/  SHF.L.U32 R32, R57, 0x10, RZ ;  /* 0x0000001039207819 */ /* 0x000fe200000006ff */
[--C-:B------:R-:W-:Y:S01]  /*60c0*/  FFMA R29, R47, R33, R2.reuse ;  /* 0x000000212f1d7223 */ /* 0x100fe20000000002 */
[----:B------:R-:W-:Y:S01]  /*60d0*/  LOP3.LUT R33, R57, 0xffff0000, RZ, 0xc0, !PT ;  /* 0xffff000039217812 */ /* 0x000fe200078ec0ff */
[C-C-:B------:R-:W-:Y:S01]  /*60e0*/  FFMA R34, R47.reuse, R34, R2.reuse ;  /* 0x000000222f227223 */ /* 0x140fe20000000002 */
[----:B------:R-:W-:Y:S01]  /*60f0*/  FFMA R35, R47, R35, R2 ;  /* 0x000000232f237223 */ /* 0x000fe20000000002 */
[C---:B------:R-:W-:Y:S01]  /*6100*/  FFMA R0, R49.reuse, R48, R0 ;  /* 0x0000003031007223 */ /* 0x040fe20000000000 */
[C---:B------:R-:W-:Y:S01]  /*6110*/  SHF.L.U32 R48, R58.reuse, 0x10, RZ ;  /* 0x000000103a307819 */ /* 0x040fe200000006ff */
[C---:B------:R-:W-:Y:S01]  /*6120*/  FFMA R3, R49.reuse, R50, R3 ;  /* 0x0000003231037223 */ /* 0x040fe20000000003 */
[C---:B------:R-:W-:Y:S01]  /*6130*/  FFMA R6, R49.reuse, R32, R6 ;  /* 0x0000002031067223 */ /* 0x040fe20000000006 */
[----:B------:R-:W-:Y:S01]  /*6140*/  LOP3.LUT R32, R58, 0xffff0000, RZ, 0xc0, !PT ;  /* 0xffff00003a207812 */ /* 0x000fe200078ec0ff */
[C---:B------:R-:W-:Y:S01]  /*6150*/  FFMA R7, R49.reuse, R33, R7 ;  /* 0x0000002131077223 */ /* 0x040fe20000000007 */
[----:B------:R-:W-:Y:S01]  /*6160*/  FFMA R4, R49, R48, R4 ;  /* 0x0000003031047223 */ /* 0x000fe20000000004 */
[----:B------:R-:W-:Y:S02]  /*6170*/  F2FP.RELU.BF16.F32.PACK_AB R52, R3, R0 ;  /* 0x000000000334723e */ /* 0x000fe400000018ff */
[----:B------:R-:W-:Y:S01]  /*6180*/  SHF.L.U32 R0, R59, 0x10, RZ ;  /* 0x000000103b007819 */ /* 0x000fe200000006ff */
[----:B------:R-:W-:Y:S01]  /*6190*/  FFMA R5, R49, R32, R5 ;  /* 0x0000002031057223 */ /* 0x000fe20000000005 */
[----:B------:R-:W-:Y:S02]  /*61a0*/  LOP3.LUT R3, R59, 0xffff0000, RZ, 0xc0, !PT ;  /* 0xffff00003b037812 */ /* 0x000fe400078ec0ff */
[----:B------:R-:W-:Y:S01]  /*61b0*/  F2FP.RELU.BF16.F32.PACK_AB R53, R7, R6 ;  /* 0x000000060735723e */ /* 0x000fe200000018ff */
[C---:B------:R-:W-:Y:S01]  /*61c0*/  FFMA R10, R49.reuse, R0, R10 ;  /* 0x00000000310a7223 */ /* 0x040fe2000000000a */
[C---:B------:R-:W-:Y:S01]  /*61d0*/  SHF.L.U32 R0, R64.reuse, 0x10, RZ ;  /* 0x0000001040007819 */ /* 0x040fe200000006ff */
[----:B------:R-:W-:Y:S01]  /*61e0*/  FFMA R11, R49, R3, R11 ;  /* 0x00000003310b7223 */ /* 0x000fe2000000000b */
[----:B------:R-:W-:Y:S02]  /*61f0*/  F2FP.RELU.BF16.F32.PACK_AB R54, R5, R4 ;  /* 0x000000040536723e */ /* 0x000fe400000018ff */
[----:B------:R-:W-:Y:S01]  /*6200*/  LOP3.LUT R3, R64, 0xffff0000, RZ, 0xc0, !PT ;  /* 0xffff000040037812 */ /* 0x000fe200078ec0ff */
[----:B------:R-:W-:Y:S01]  /*6210*/  FFMA R8, R49, R0, R8 ;  /* 0x0000000031087223 */ /* 0x000fe20000000008 */
[C---:B------:R-:W-:Y:S02]  /*6220*/  SHF.L.U32 R4, R65.reuse, 0x10, RZ ;  /* 0x0000001041047819 */ /* 0x040fe400000006ff */
[----:B------:R-:W-:Y:S01]  /*6230*/  LOP3.LUT R0, R65, 0xffff0000, RZ, 0xc0, !PT ;  /* 0xffff000041007812 */ /* 0x000fe200078ec0ff */
[C---:B------:R-:W-:Y:S01]  /*6240*/  FFMA R9, R49.reuse, R3, R9 ;  /* 0x0000000331097223 */ /* 0x040fe20000000009 */
[C---:B------:R-:W-:Y:S01]  /*6250*/  SHF.L.U32 R3, R66.reuse, 0x10, RZ ;  /* 0x0000001042037819 */ /* 0x040fe200000006ff */
[----:B------:R-:W-:Y:S01]  /*6260*/  FFMA R14, R49, R4, R14 ;  /* 0x00000004310e7223 */ /* 0x000fe2000000000e */
[----:B------:R-:W-:Y:S01]  /*6270*/  SHF.L.U32 R4, R67, 0x10, RZ ;  /* 0x0000001043047819 */ /* 0x000fe200000006ff */
[C---:B------:R-:W-:Y:S01]  /*6280*/  FFMA R15, R49.reuse, R0, R15 ;  /* 0x00000000310f7223 */ /* 0x040fe2000000000f */
[----:B------:R-:W-:Y:S01]  /*6290*/  LOP3.LUT R0, R66, 0xffff0000, RZ, 0xc0, !PT ;  /* 0xffff000042007812 */ /* 0x000fe200078ec0ff */
[----:B------:R-:W-:Y:S01]  /*62a0*/  FFMA R12, R49, R3, R12 ;  /* 0x00000003310c7223 */ /* 0x000fe2000000000c */
[C---:B------:R-:W-:Y:S02]  /*62b0*/  SHF.L.U32 R3, R72.reuse, 0x10, RZ ;  /* 0x0000001048037819 */ /* 0x040fe400000006ff */
[----:B------:R-:W-:Y:S01]  /*62c0*/  F2FP.RELU.BF16.F32.PACK_AB R55, R11, R10 ;  /* 0x0000000a0b37723e */ /* 0x000fe200000018ff */
[----:B------:R-:W-:Y:S01]  /*62d0*/  FFMA R13, R49, R0, R13 ;  /* 0x00000000310d7223 */ /* 0x000fe2000000000d */
[----:B------:R-:W-:Y:S01]  /*62e0*/  LOP3.LUT R0, R67, 0xffff0000, RZ, 0xc0, !PT ;  /* 0xffff000043007812 */ /* 0x000fe200078ec0ff */
[----:B------:R-:W-:Y:S01]  /*62f0*/  FFMA R18, R49, R4, R18 ;  /* 0x0000000431127223 */ /* 0x000fe20000000012 */
[----:B------:R-:W-:Y:S01]  /*6300*/  LOP3.LUT R4, R72, 0xffff0000, RZ, 0xc0, !PT ;  /* 0xffff000048047812 */ /* 0x000fe200078ec0ff */
[----:B------:R1:W-:Y:S01]  /*6310*/  STS.128 [R107], R52 ;  /* 0x000000346b007388 */ /* 0x0003e20000000c00 */
[----:B------:R-:W-:Y:S01]  /*6320*/  F2FP.RELU.BF16.F32.PACK_AB R8, R9, R8 ;  /* 0x000000080908723e */ /* 0x000fe200000018ff */
[----:B------:R-:W-:Y:S01]  /*6330*/  FFMA R19, R49, R0, R19 ;  /* 0x0000000031137223 */ /* 0x000fe20000000013 */
[----:B------:R-:W-:Y:S01]  /*6340*/  SHF.L.U32 R0, R73, 0x10, RZ ;  /* 0x0000001049007819 */ /* 0x000fe200000006ff */
[----:B------:R-:W-:Y:S01]  /*6350*/  FFMA R16, R49, R3, R16 ;  /* 0x0000000331107223 */ /* 0x000fe20000000010 */
[----:B------:R-:W-:Y:S01]  /*6360*/  LOP3.LUT R3, R73, 0xffff0000, RZ, 0xc0, !PT ;  /* 0xffff000049037812 */ /* 0x000fe200078ec0ff */
[----:B------:R-:W-:Y:S01]  /*6370*/  FFMA R17, R49, R4, R17 ;  /* 0x0000000431117223 */ /* 0x000fe20000000011 */
[----:B------:R-:W-:Y:S01]  /*6380*/  SHF.L.U32 R4, R75, 0x10, RZ ;  /* 0x000000104b047819 */ /* 0x000fe200000006ff */
[C---:B------:R-:W-:Y:S01]  /*6390*/  FFMA R22, R49.reuse, R0, R22 ;  /* 0x0000000031167223 */ /* 0x040fe20000000016 */
[C---:B------:R-:W-:Y:S01]  /*63a0*/  SHF.L.U32 R0, R74.reuse, 0x10, RZ ;  /* 0x000000104a007819 */ /* 0x040fe200000006ff */
[----:B------:R-:W-:Y:S01]  /*63b0*/  FFMA R23, R49, R3, R23 ;  /* 0x0000000331177223 */ /* 0x000fe20000000017 */
[----:B------:R-:W-:Y:S02]  /*63c0*/  LOP3.LUT R3, R74, 0xffff0000, RZ, 0xc0, !PT ;  /* 0xffff00004a037812 */ /* 0x000fe400078ec0ff */
[----:B------:R-:W-:Y:S01]  /*63d0*/  F2FP.RELU.BF16.F32.PACK_AB R9, R15, R14 ;  /* 0x0000000e0f09723e */ /* 0x000fe200000018ff */
[----:B------:R-:W-:Y:S01]  /*63e0*/  FFMA R20, R49, R0, R20 ;  /* 0x0000000031147223 */ /* 0x000fe20000000014 */
[----:B------:R-:W-:Y:S01]  /*63f0*/  LOP3.LUT R0, R75, 0xffff0000, RZ, 0xc0, !PT ;  /* 0xffff00004b007812 */ /* 0x000fe200078ec0ff */
[C---:B------:R-:W-:Y:S01]  /*6400*/  FFMA R21, R49.reuse, R3, R21 ;  /* 0x0000000331157223 */ /* 0x040fe20000000015 */
[C---:B------:R-:W-:Y:S01]  /*6410*/  FFMA R26, R49.reuse, R4, R26 ;  /* 0x00000004311a7223 */ /* 0x040fe2000000001a */
[C---:B------:R-:W-:Y:S02]  /*6420*/  SHF.L.U32 R3, R76.reuse, 0x10, RZ ;  /* 0x000000104c037819 */ /* 0x040fe400000006ff */
[----:B------:R-:W-:Y:S01]  /*6430*/  FFMA R27, R49, R0, R27 ;  /* 0x00000000311b7223 */ /* 0x000fe2000000001b */
[----:B------:R-:W-:Y:S02]  /*6440*/  LOP3.LUT R0, R76, 0xffff0000, RZ, 0xc0, !PT ;  /* 0xffff00004c007812 */ /* 0x000fe400078ec0ff */
[----:B------:R-:W-:Y:S01]  /*6450*/  SHF.L.U32 R4, R77, 0x10, RZ ;  /* 0x000000104d047819 */ /* 0x000fe200000006ff */
[----:B------:R-:W-:Y:S01]  /*6460*/  FFMA R24, R49, R3, R24 ;  /* 0x0000000331187223 */ /* 0x000fe20000000018 */
[----:B------:R-:W-:Y:S01]  /*6470*/  F2FP.RELU.BF16.F32.PACK_AB R10, R13, R12 ;  /* 0x0000000c0d0a723e */ /* 0x000fe200000018ff */
[----:B------:R-:W-:Y:S01]  /*6480*/  FFMA R25, R49, R0, R25 ;  /* 0x0000000031197223 */ /* 0x000fe20000000019 */
[----:B------:R-:W-:Y:S01]  /*6490*/  F2FP.RELU.BF16.F32.PACK_AB R11, R19, R18 ;  /* 0x00000012130b723e */ /* 0x000fe200000018ff */
[----:B------:R-:W-:Y:S01]  /*64a0*/  FFMA R30, R49, R4, R30 ;  /* 0x00000004311e7223 */ /* 0x000fe2000000001e */
[----:B------:R-:W-:Y:S02]  /*64b0*/  LOP3.LUT R0, R77, 0xffff0000, RZ, 0xc0, !PT ;  /* 0xffff00004d007812 */ /* 0x000fe400078ec0ff */
[C---:B------:R-:W-:Y:S01]  /*64c0*/  SHF.L.U32 R3, R78.reuse, 0x10, RZ ;  /* 0x000000104e037819 */ /* 0x040fe200000006ff */
[----:B------:R1:W-:Y:S01]  /*64d0*/  STS.128 [R106+0x10], R8 ;  /* 0x000010086a007388 */ /* 0x0003e20000000c00 */
[----:B------:R-:W-:Y:S01]  /*64e0*/  LOP3.LUT R4, R78, 0xffff0000, RZ, 0xc0, !PT ;  /* 0xffff00004e047812 */ /* 0x000fe200078ec0ff */
[----:B------:R-:W-:Y:S01]  /*64f0*/  FFMA R31, R49, R0, R31 ;  /* 0x00000000311f7223 */ /* 0x000fe2000000001f */
[----:B------:R-:W-:Y:S01]  /*6500*/  SHF.L.U32 R5, R79, 0x10, RZ ;  /* 0x000000104f057819 */ /* 0x000fe200000006ff */
[----:B------:R-:W-:Y:S01]  /*6510*/  FFMA R28, R49, R3, R28 ;  /* 0x00000003311c7223 */ /* 0x000fe2000000001c */
[----:B------:R-:W-:Y:S01]  /*6520*/  LOP3.LUT R6, R79, 0xffff0000, RZ, 0xc0, !PT ;  /* 0xffff00004f067812 */ /* 0x000fe200078ec0ff */
[----:B------:R-:W-:Y:S01]  /*6530*/  FFMA R29, R49, R4, R29 ;  /* 0x00000004311d7223 */ /* 0x000fe2000000001d */
[----:B------:R-:W-:Y:S01]  /*6540*/  F2FP.RELU.BF16.F32.PACK_AB R16, R17, R16 ;  /* 0x000000101110723e */ /* 0x000fe200000018ff */
[----:B------:R-:W-:Y:S01]  /*6550*/  FFMA R34, R49, R5, R34 ;  /* 0x0000000531227223 */ /* 0x000fe20000000022 */
[----:B------:R-:W-:Y:S01]  /*6560*/  F2FP.RELU.BF16.F32.PACK_AB R17, R23, R22 ;  /* 0x000000161711723e */ /* 0x000fe200000018ff */
[----:B------:R-:W-:Y:S01]  /*6570*/  FFMA R35, R49, R6, R35 ;  /* 0x0000000631237223 */ /* 0x000fe20000000023 */
[----:B------:R-:W-:Y:S02]  /*6580*/  F2FP.RELU.BF16.F32.PACK_AB R18, R21, R20 ;  /* 0x000000141512723e */ /* 0x000fe400000018ff */
[----:B------:R-:W-:Y:S02]  /*6590*/  F2FP.RELU.BF16.F32.PACK_AB R19, R27, R26 ;  /* 0x0000001a1b13723e */ /* 0x000fe400000018ff */
[----:B------:R-:W-:Y:S02]  /*65a0*/  F2FP.RELU.BF16.F32.PACK_AB R24, R25, R24 ;  /* 0x000000181918723e */ /* 0x000fe400000018ff */
[----:B------:R-:W-:Y:S01]  /*65b0*/  F2FP.RELU.BF16.F32.PACK_AB R25, R31, R30 ;  /* 0x0000001e1f19723e */ /* 0x000fe200000018ff */
[----:B------:R1:W-:Y:S01]  /*65c0*/  STS.128 [R105+0x20], R16 ;  /* 0x0000201069007388 */ /* 0x0003e20000000c00 */
[----:B------:R-:W-:Y:S02]  /*65d0*/  F2FP.RELU.BF16.F32.PACK_AB R26, R29, R28 ;  /* 0x0000001c1d1a723e */ /* 0x000fe400000018ff */
[----:B------:R-:W-:Y:S05]  /*65e0*/  F2FP.RELU.BF16.F32.PACK_AB R27, R35, R34 ;  /* 0x00000022231b723e */ /* 0x000fea00000018ff */
[----:B------:R1:W-:Y:S01]  /*65f0*/  STS.128 [R113+0x30], R24 ;  /* 0x0000301871007388 */ /* 0x0003e20000000c00 */
[----:B------:R-:W-:Y:S01]  /*6600*/  @!PT LDS RZ, [RZ] ;  /* 0x00000000fffff984 */ /* 0x000fe20000000800 */
[----:B------:R-:W-:Y:S01]  /*6610*/  @!PT LDS RZ, [RZ] ;  /* 0x00000000fffff984 */ /* 0x000fe20000000800 */
[----:B------:R-:W-:Y:S01]  /*6620*/  @!PT LDS RZ, [RZ] ;  /* 0x00000000fffff984 */ /* 0x000fe20000000800 */
[----:B------:R-:W-:Y:S01]  /*6630*/  @!PT LDS RZ, [RZ] ;  /* 0x00000000fffff984 */ /* 0x000fe20000000800 */
[----:B------:R2:W-:Y:S07]  /*6640*/  MEMBAR.ALL.CTA ;  /* 0x0000000000007992 */ /* 0x0005ee0000008000 */
[----:B--2---:R-:W2:Y:S02]  /*6650*/  FENCE.VIEW.ASYNC.S ;  /* 0x00000000000073c6 */ /* 0x004ea40000000000 */
[----:B--2---:R-:W-:Y:S06]  /*6660*/  BAR.SYNC.DEFER_BLOCKING 0x1, 0x80 ;  /* 0x0042000000007b1d */ /* 0x004fec0000010000 */
[----:B------:R-:W-:Y:S05]  /*6670*/  @P0 BRA `(.L_x_103) ;  /* 0x0000000000280947 */ /* 0x000fea0003800000 */
[----:B------:R-:W-:Y:S02]  /*6680*/  UIADD3 UR4, UPT, UPT, UR41, 0x200, URZ ;  /* 0x0000020029047890 */ /* 0x000fe4000fffe0ff */
[----:B------:R-:W-:Y:S01]  /*6690*/  UIADD3 UR6, UP0, UPT, UR54, 0x680, URZ ;  /* 0x0000068036067890 */ /* 0x000fe2000ff1e0ff */
[----:B------:R-:W-:Y:S03]  /*66a0*/  UMOV UR51, UR44 ;  /* 0x0000002c00337c82 */ /* 0x000fe60008000000 */
[----:B------:R-:W-:Y:S01]  /*66b0*/  MOV R99, UR4 ;  /* 0x0000000400637c02 */ /* 0x000fe20008000f00 */
[----:B------:R-:W-:Y:S03]  /*66c0*/  UIADD3.X UR7, UPT, UPT, URZ, UR55, URZ, UP0, !UPT ;  /* 0x00000037ff077290 */ /* 0x000fe600087fe4ff */
[----:B------:R-:W-:Y:S11]  /*66d0*/  R2UR UR48, R99 ;  /* 0x00000000633072ca */ /* 0x000ff600000e0000 */
[----:B------:R-:W-:Y:S02]  /*66e0*/  @!UPT UIADD3 URZ, UPT, UPT, URZ, URZ, URZ ;  /* 0x000000fffffff290 */ /* 0x000fe4000fffe0ff */
[----:B------:R2:W-:Y:S01]  /*66f0*/  UTMASTG.3D [UR48], [UR6] ;  /* 0x00000030060073b5 */ /* 0x0005e20008010000 */
[----:B------:R0:W-:Y:S01]  /*6700*/  UTMACMDFLUSH ;  /* 0x00000000000079b7 */ /* 0x0001e20000000000 */
[----:B--2---:R-:W-:Y:S04]  /*6710*/  DEPBAR.LE SB0, 0x1 ;  /* 0x000080400000791a */ /* 0x004fe80000000000 */
.L_x_103:
[----:B------:R-:W-:Y:S05]  /*6720*/  BSYNC.RECONVERGENT B0 ;  /* 0x0000000000007941 */ /* 0x000fea0003800200 */
.L_x_102:
[----:B------:R-:W-:Y:S01]  /*6730*/  BAR.SYNC.DEFER_BLOCKING 0x1, 0x80 ;  /* 0x0042000000007b1d */ /* 0x000fe20000010000 */
[----:B------:R-:W-:Y:S01]  /*6740*/  ISETP.NE.AND P1, PT, R111, RZ, PT ;  /* 0x000000ff6f00720c */ /* 0x000fe20003f25270 */
[----:B------:R-:W-:Y:S01]  /*6750*/  UISETP.NE.AND UP0, UPT, UR45, URZ, UPT ;  /* 0x000000ff2d00728c */ /* 0x000fe2000bf05270 */
[----:B------:R-:W-:Y:S11]  /*6760*/  LEA R3, R61, UR41, 0x3 ;  /* 0x000000293d037c11 */ /* 0x000ff6000f8e18ff */
[----:B------:R-:W-:Y:S01]  /*6770*/  @!P1 SHF.L.U32 R4, R104, 0x1f, RZ ;  /* 0x0000001f68049819 */ /* 0x000fe200000006ff */
[----:B------:R-:W-:Y:S06]  /*6780*/  BRA.U !UP0, `(.L_x_104) ;  /* 0x0000000108247547 */ /* 0x000fec000b800000 */
[----:B------:R-:W-:Y:S01]  /*6790*/  IMAD.U32 R5, RZ, RZ, UR52 ;  /* 0x00000034ff057e24 */ /* 0x000fe2000f8e00ff */
[----:B------:R-:W-:Y:S01]  /*67a0*/  MOV R0, UR37 ;  /* 0x0000002500007c02 */ /* 0x000fe20008000f00 */
[----:B------:R-:W-:Y:S03]  /*67b0*/  UIADD3 UR52, UPT, UPT, UR52, 0x1, URZ ;  /* 0x0000000134347890 */ /* 0x000fe6000fffe0ff */
[----:B------:R-:W-:Y:S01]  /*67c0*/  @!P1 LEA R5, R5, UR41, 0x3 ;  /* 0x0000002905059c11 */ /* 0x000fe2000f8e18ff */
[----:B------:R-:W-:Y:S04]  /*67d0*/  UISETP.NE.AND UP0, UPT, UR52, 0x4, UPT ;  /* 0x000000043400788c */ /* 0x000fe8000bf05270 */
[----:B------:R-:W-:Y:S01]  /*67e0*/  @!P1 VIADD R5, R5, 0x80 ;  /* 0x0000008005059836 */ /* 0x000fe20000000000 */
[----:B------:R-:W-:Y:S04]  /*67f0*/  USEL UR52, UR52, URZ, UP0 ;  /* 0x000000ff34347287 */ /* 0x000fe80008000000 */
[----:B------:R-:W-:Y:S04]  /*6800*/  @!P1 PRMT R0, R0, 0x654, R5 ;  /* 0x0000065400009816 */ /* 0x000fe80000000005 */
[----:B------:R2:W-:Y:S04]  /*6810*/  @!P1 SYNCS.ARRIVE.TRANS64.RED.A1T0 RZ, [R0+URZ], RZ ;  /* 0x000000ff00ff99a7 */ /* 0x0005e800081004ff */
.L_x_104:
[----:B------:R-:W3:Y:S01]  /*6820*/  @!P1 SYNCS.PHASECHK.TRANS64.TRYWAIT P0, [R3+URZ+0x60], R4 ;  /* 0x00006004030095a7 */ /* 0x000ee200080011ff */
[----:B------:R-:W-:Y:S01]  /*6830*/  BSSY B1, `(.L_x_105) ;  /* 0x0000016000017945 */ /* 0x000fe20003800000 */
[----:B---3--:R-:W-:Y:S03]  /*6840*/  @!P1 SEL R62, RZ, 0x1, !P0 ;  /* 0x00000001ff3e9807 */ /* 0x008fe60004000000 */
[----:B------:R-:W-:Y:S05]  /*6850*/  @P1 BRA `(.L_x_106) ;  /* 0x00000000004c1947 */ /* 0x000fea0003800000 */
[----:B------:R-:W-:Y:S01]  /*6860*/  ISETP.NE.AND P0, PT, R62, RZ, PT ;  /* 0x000000ff3e00720c */ /* 0x000fe20003f05270 */
[----:B------:R-:W-:Y:S01]  /*6870*/  BSSY B0, `(.L_x_107) ;  /* 0x000000b000007945 */ /* 0x000fe20003800000 */
[----:B------:R-:W-:Y:S11]  /*6880*/  ISETP.NE.AND P1, PT, R63, RZ, PT ;  /* 0x000000ff3f00720c */ /* 0x000ff60003f25270 */
[----:B------:R-:W-:Y:S02]  /*6890*/  @!UPT UIADD3 URZ, UPT, UPT, URZ, URZ, URZ ;  /* 0x000000fffffff290 */ /* 0x000fe4000fffe0ff */
[C---:B------:R-:W-:Y:S01]  /*68a0*/  @P1 IMAD R7, R61.reuse, 0x2000, R107 ;  /* 0x000020003d071824 */ /* 0x040fe200078e026b */
[C---:B------:R-:W-:Y:S01]  /*68b0*/  @P1 LEA R5, R61.reuse, R105, 0xd ;  /* 0x000000693d051211 */ /* 0x040fe200078e68ff */
[C---:B------:R-:W-:Y:S02]  /*68c0*/  @P1 IMAD R6, R61.reuse, 0x2000, R106 ;  /* 0x000020003d061824 */ /* 0x040fe400078e026a */
[----:B------:R-:W-:Y:S01]  /*68d0*/  @P1 IMAD R4, R61, 0x2000, R113 ;  /* 0x000020003d041824 */ /* 0x000fe200078e0271 */
[----:B------:R-:W-:Y:S06]  /*68e0*/  @P0 BRA `(.L_x_108) ;  /* 0x00000000000c0947 */ /* 0x000fec0003800000 */
[----:B--2---:R-:W-:Y:S04]  /*68f0*/  SHF.L.U32 R0, R104, 0x1f, RZ ;  /* 0x0000001f68007819 */ /* 0x004fe800000006ff */
[----:B------:R-:W2:Y:S02]  /*6900*/  SYNCS.PHASECHK.TRANS64.TRYWAIT P0, [R3+URZ+0x60], R0 ;  /* 0x00006000030075a7 */ /* 0x000ea400080011ff */
[----:B--2---:R-:W-:Y:S05]  /*6910*/  @!P0 BRA `(.L_x_109) ;  /* 0x00000030009c8947 */ /* 0x004fea0003800000 */
.L_x_108:
[----:B------:R-:W-:Y:S05]  /*6920*/  BSYNC B0 ;  /* 0x0000000000007941 */ /* 0x000fea0003800000 */
.L_x_107:
[----:B------:R-:W-:Y:S02]  /*6930*/  ISETP.NE.AND P0, PT, R63, RZ, PT ;  /* 0x000000ff3f00720c */ /* 0x000fe40003f05270 */
[----:B------:R-:W-:Y:S11]  /*6940*/  IADD3 R61, PT, PT, R61, 0x1, RZ ;  /* 0x000000013d3d7810 */ /* 0x000ff60007ffe0ff */
[----:B------:R3:W1:Y:S04]  /*6950*/  @P0 LDS.128 R56, [R7] ;  /* 0x0000000007380984 */ /* 0x0006680000000c00 */
[----:B------:R3:W1:Y:S04]  /*6960*/  @P0 LDS.128 R64, [R6+0x10] ;  /* 0x0000100006400984 */ /* 0x0006680000000c00 */
[----:B------:R3:W1:Y:S04]  /*6970*/  @P0 LDS.128 R72, [R5+0x20] ;  /* 0x0000200005480984 */ /* 0x0006680000000c00 */
[----:B------:R3:W1:Y:S02]  /*6980*/  @P0 LDS.128 R76, [R4+0x30] ;  /* 0x00003000044c0984 */ /* 0x0006640000000c00 */
.L_x_106:
[----:B------:R-:W-:Y:S05]  /*6990*/  BSYNC B1 ;  /* 0x0000000000017941 */ /* 0x000fea0003800000 */
.L_x_105:
[----:B--2---:R-:W-:Y:S05]  /*69a0*/  VIADD R0, R51, 0x20 ;  /* 0x0000002033007836 */ /* 0x004fea0000000000 */
[----:B------:R-:W-:Y:S04]  /*69b0*/  SHF.R.U32.HI R0, RZ, 0x15, R0 ;  /* 0x00000015ff007819 */ /* 0x000fe80000011600 */
[----:B------:R-:W-:Y:S11]  /*69c0*/  LOP3.LUT P0, RZ, R0, 0x3, R98, 0x48, !PT ;  /* 0x0000000300ff7812 */ /* 0x000ff60007804862 */
[----:B------:R-:W-:Y:S02]  /*69d0*/  @!UPT UIADD3 URZ, UPT, UPT, URZ, URZ, URZ ;  /* 0x000000fffffff290 */ /* 0x000fe4000fffe0ff */
[----:B------:R-:W-:Y:S05]  /*69e0*/  @!P0 BRA `(.L_x_110) ;  /* 0x0000000000408947 */ /* 0x000fea0003800000 */
[----:B------:R-:W3:Y:S01]  /*69f0*/  LDCU.64 UR8, c[0x4][0x70] ;  /* 0x01000e00ff0877ac */ /* 0x000ee20008000a00 */
[----:B------:R-:W-:Y:S01]  /*6a00*/  MOV R15, 0x0 ;  /* 0x00000000000f7802 */ /* 0x000fe20000000f00 */
[----:B------:R-:W-:Y:S02]  /*6a10*/  HFMA2 R12, -RZ, RZ, 0, 5.9604644775390625e-08 ;  /* 0x00000001ff0c7431 */ /* 0x000fe400000001ff */
[----:B-1----:R-:W-:Y:S02]  /*6a20*/  IMAD.MOV.U32 R8, RZ, RZ, 0x192 ;  /* 0x00000192ff087424 */ /* 0x002fe400078e00ff */
[----:B------:R-:W-:Y:S01]  /*6a30*/  IMAD.MOV.U32 R13, RZ, RZ, RZ ;  /* 0x000000ffff0d7224 */ /* 0x000fe200078e00ff */
[----:B------:R-:W1:Y:S01]  /*6a40*/  LDCU.64 UR6, c[0x4][0x78] ;  /* 0x01000f00ff0677ac */ /* 0x000e620008000a00 */
[----:B------:R-:W2:Y:S01]  /*6a50*/  LDC.64 R14, c[0x4][R15] ;  /* 0x010000000f0e7b82 */ /* 0x000ea20000000a00 */
[----:B------:R-:W5:Y:S01]  /*6a60*/  LDCU.64 UR4, c[0x4][0x10] ;  /* 0x01000200ff0477ac */ /* 0x000f620008000a00 */
[----:B---3--:R-:W-:Y:S01]  /*6a70*/  MOV R5, UR9 ;  /* 0x0000000900057c02 */ /* 0x008fe20008000f00 */
[----:B------:R-:W-:Y:S01]  /*6a80*/  IMAD.U32 R4, RZ, RZ, UR8 ;  /* 0x00000008ff047e24 */ /* 0x000fe2000f8e00ff */
[----:B-1----:R-:W-:Y:S01]  /*6a90*/  MOV R7, UR7 ;  /* 0x0000000700077c02 */ /* 0x002fe20008000f00 */
[----:B------:R-:W-:Y:S01]  /*6aa0*/  IMAD.U32 R6, RZ, RZ, UR6 ;  /* 0x00000006ff067e24 */ /* 0x000fe2000f8e00ff */
[----:B-----5:R-:W-:Y:S01]  /*6ab0*/  MOV R11, UR5 ;  /* 0x00000005000b7c02 */ /* 0x020fe20008000f00 */
[----:B------:R-:W-:Y:S02]  /*6ac0*/  IMAD.U32 R10, RZ, RZ, UR4 ;  /* 0x00000004ff0a7e24 */ /* 0x000fe4000f8e00ff */
[----:B------:R-:W-:Y:S07]  /*6ad0*/  LEPC R20, `(.L_x_110) ;  /* 0x000000001014794e */ /* 0x000fee0000000000 */
[----:B--2-4-:R-:W-:Y:S05]  /*6ae0*/  CALL.ABS.NOINC R14 ;  /* 0x000000000e007343 */ /* 0x014fea0003c00000 */
.L_x_110:
[----:B------:R-:W-:Y:S01]  /*6af0*/  ISETP.NE.AND P6, PT, R111, RZ, PT ;  /* 0x000000ff6f00720c */ /* 0x000fe20003fc5270 */
[----:B------:R-:W-:Y:S05]  /*6b00*/  WARPSYNC.ALL ;  /* 0x0000000000007948 */ /* 0x000fea0003800000 */
[----:B------:R-:W-:Y:S01]  /*6b10*/  R2UR UR4, R51 ;  /* 0x00000000330472ca */ /* 0x000fe200000e0000 */
[----:B------:R-:W-:Y:S01]  /*6b20*/  BSSY.RECONVERGENT B0, `(.L_x_111) ;  /* 0x000008f000007945 */ /* 0x000fe20003800200 */
[----:B------:R-:W-:Y:S02]  /*6b30*/  MOV R50, UR52 ;  /* 0x0000003400327c02 */ /* 0x000fe40008000f00 */
[----:B-1----:R-:W-:Y:S02]  /*6b40*/  SHF.L.U32 R48, R56, 0x10, RZ ;  /* 0x0000001038307819 */ /* 0x002fe400000006ff */
[----:B------:R-:W-:Y:S02]  /*6b50*/  MOV R52, UR37 ;  /* 0x0000002500347c02 */ /* 0x000fe40008000f00 */
[----:B------:R-:W-:Y:S02]  /*6b60*/  @!P6 LEA R50, R50, UR41, 0x3 ;  /* 0x000000293232ec11 */ /* 0x000fe4000f8e18ff */
[----:B------:R-:W-:Y:S02]  /*6b70*/  ISETP.NE.AND P0, PT, R100, RZ, PT ;  /* 0x000000ff6400720c */ /* 0x000fe40003f05270 */
[----:B------:R-:W-:Y:S01]  /*6b80*/  @!P6 IADD3 R50, PT, PT, R50, 0x80, RZ ;  /* 0x000000803232e810 */ /* 0x000fe20007ffe0ff */
[----:B---3--:R-:W1:Y:S02]  /*6b90*/  LDTM.x32 R4, tmem[UR4+0x20] ;  /* 0x00002004000479ee */ /* 0x008e6400082c0000 */
[C-C-:B-1----:R-:W-:Y:S01]  /*6ba0*/  FFMA R0, R47.reuse, R4, R2.reuse ;  /* 0x000000042f007223 */ /* 0x142fe20000000002 */
        /* <DEDUP_REMOVED lines=28> */
[----:B------:R-:W-:Y:S01]  /*6d70*/  LOP3.LUT R32, R56, 0xffff0000, RZ, 0xc0, !PT ;  /* 0xffff000038207812 */ /* 0x000fe200078ec0ff */
[--C-:B------:R-:W-:Y:S01]  /*6d80*/  FFMA R29, R47, R33, R2.reuse ;  /* 0x000000212f1d7223 */ /* 0x100fe20000000002 */
[----:B------:R-:W-:Y:S01]  /*6d90*/  SHF.L.U32 R33, R57, 0x10, RZ ;  /* 0x0000001039217819 */ /* 0x000fe200000006ff */
[C-C-:B------:R-:W-:Y:S01]  /*6da0*/  FFMA R34, R47.reuse, R34, R2.reuse ;  /* 0x000000222f227223 */ /* 0x140fe20000000002 */
[----:B------:R-:W-:Y:S01]  /*6db0*/  FFMA R35, R47, R35, R2 ;  /* 0x000000232f237223 */ /* 0x000fe20000000002 */
[C---:B------:R-:W-:Y:S01]  /*6dc0*/  FFMA R0, R49.reuse, R48, R0 ;  /* 0x0000003031007223 */ /* 0x040fe20000000000 */
[----:B------:R-:W-:Y:S01]  /*6dd0*/  @!P6 PRMT R48, R52, 0x654, R50 ;  /* 0x000006543430e816 */ /* 0x000fe20000000032 */
[----:B------:R-:W-:Y:S01]  /*6de0*/  FFMA R3, R49, R32, R3 ;  /* 0x0000002031037223 */ /* 0x000fe20000000003 */
[----:B------:R-:W-:Y:S01]  /*6df0*/  LOP3.LUT R32, R57, 0xffff0000, RZ, 0xc0, !PT ;  /* 0xffff000039207812 */ /* 0x000fe200078ec0ff */
[----:B------:R-:W-:Y:S01]  /*6e00*/  FFMA R6, R49, R33, R6 ;  /* 0x0000002131067223 */ /* 0x000fe20000000006 */
[C---:B------:R-:W-:Y:S02]  /*6e10*/  SHF.L.U32 R33, R58.reuse, 0x10, RZ ;  /* 0x000000103a217819 */ /* 0x040fe400000006ff */
[----:B------:R-:W-:Y:S01]  /*6e20*/  F2FP.RELU.BF16.F32.PACK_AB R52, R3, R0 ;  /* 0x000000000334723e */ /* 0x000fe200000018ff */
[C---:B------:R-:W-:Y:S01]  /*6e30*/  FFMA R7, R49.reuse, R32, R7 ;  /* 0x0000002031077223 */ /* 0x040fe20000000007 */
[----:B------:R-:W-:Y:S01]  /*6e40*/  LOP3.LUT R0, R58, 0xffff0000, RZ, 0xc0, !PT ;  /* 0xffff00003a007812 */ /* 0x000fe200078ec0ff */
[----:B------:R-:W-:Y:S01]  /*6e50*/  FFMA R4, R49, R33, R4 ;  /* 0x0000002131047223 */ /* 0x000fe20000000004 */
[C---:B------:R-:W-:Y:S02]  /*6e60*/  SHF.L.U32 R3, R59.reuse, 0x10, RZ ;  /* 0x000000103b037819 */ /* 0x040fe400000006ff */
[----:B------:R-:W-:Y:S01]  /*6e70*/  LOP3.LUT R32, R59, 0xffff0000, RZ, 0xc0, !PT ;  /* 0xffff00003b207812 */ /* 0x000fe200078ec0ff */
[C---:B------:R-:W-:Y:S01]  /*6e80*/  FFMA R5, R49.reuse, R0, R5 ;  /* 0x0000000031057223 */ /* 0x040fe20000000005 */
[C---:B------:R-:W-:Y:S01]  /*6e90*/  SHF.L.U32 R0, R64.reuse, 0x10, RZ ;  /* 0x0000001040007819 */ /* 0x040fe200000006ff */
[C---:B------:R-:W-:Y:S01]  /*6ea0*/  FFMA R10, R49.reuse, R3, R10 ;  /* 0x00000003310a7223 */ /* 0x040fe2000000000a */
[----:B------:R-:W-:Y:S01]  /*6eb0*/  LOP3.LUT R3, R64, 0xffff0000, RZ, 0xc0, !PT ;  /* 0xffff000040037812 */ /* 0x000fe200078ec0ff */
[----:B------:R-:W-:Y:S01]  /*6ec0*/  FFMA R11, R49, R32, R11 ;  /* 0x00000020310b7223 */ /* 0x000fe2000000000b */
[----:B------:R-:W-:Y:S01]  /*6ed0*/  F2FP.RELU.BF16.F32.PACK_AB R54, R5, R4 ;  /* 0x000000040536723e */ /* 0x000fe200000018ff */
[----:B------:R-:W-:Y:S01]  /*6ee0*/  FFMA R8, R49, R0, R8 ;  /* 0x0000000031087223 */ /* 0x000fe20000000008 */
[----:B------:R-:W-:Y:S01]  /*6ef0*/  SHF.L.U32 R4, R65, 0x10, RZ ;  /* 0x0000001041047819 */ /* 0x000fe200000006ff */
[----:B------:R-:W-:Y:S01]  /*6f00*/  FFMA R9, R49, R3, R9 ;  /* 0x0000000331097223 */ /* 0x000fe20000000009 */
[----:B------:R-:W-:Y:S02]  /*6f10*/  LOP3.LUT R0, R65, 0xffff0000, RZ, 0xc0, !PT ;  /* 0xffff000041007812 */ /* 0x000fe400078ec0ff */
[C---:B------:R-:W-:Y:S01]  /*6f20*/  SHF.L.U32 R3, R66.reuse, 0x10, RZ ;  /* 0x0000001042037819 */ /* 0x040fe200000006ff */
[C---:B------:R-:W-:Y:S01]  /*6f30*/  FFMA R14, R49.reuse, R4, R14 ;  /* 0x00000004310e7223 */ /* 0x040fe2000000000e */
[----:B------:R-:W-:Y:S01]  /*6f40*/  LOP3.LUT R4, R66, 0xffff0000, RZ, 0xc0, !PT ;  /* 0xffff000042047812 */ /* 0x000fe200078ec0ff */
        /* <DEDUP_REMOVED lines=14> */
[C---:B------:R-:W-:Y:S01]  /*7030*/  SHF.L.U32 R3, R74.reuse, 0x10, RZ ;  /* 0x000000104a037819 */ /* 0x040fe200000006ff */
[----:B------:R-:W-:Y:S01]  /*7040*/  FFMA R22, R49, R4, R22 ;  /* 0x0000000431167223 */ /* 0x000fe20000000016 */
[----:B------:R-:W-:Y:S01]  /*7050*/  F2FP.RELU.BF16.F32.PACK_AB R55, R11, R10 ;  /* 0x0000000a0b37723e */ /* 0x000fe200000018ff */
[C---:B------:R-:W-:Y:S01]  /*7060*/  FFMA R23, R49.reuse, R0, R23 ;  /* 0x0000000031177223 */ /* 0x040fe20000000017 */
[----:B------:R-:W-:Y:S01]  /*7070*/  LOP3.LUT R0, R74, 0xffff0000, RZ, 0xc0, !PT ;  /* 0xffff00004a007812 */ /* 0x000fe200078ec0ff */
[----:B------:R-:W-:Y:S01]  /*7080*/  FFMA R20, R49, R3, R20 ;  /* 0x0000000331147223 */ /* 0x000fe20000000014 */
[----:B------:R-:W-:Y:S01]  /*7090*/  SHF.L.U32 R4, R75, 0x10, RZ ;  /* 0x000000104b047819 */ /* 0x000fe200000006ff */
[----:B------:R1:W-:Y:S01]  /*70a0*/  STS.128 [R107+0x2000], R52 ;  /* 0x002000346b007388 */ /* 0x0003e20000000c00 */
[C---:B------:R-:W-:Y:S01]  /*70b0*/  SHF.L.U32 R3, R76.reuse, 0x10, RZ ;  /* 0x000000104c037819 */ /* 0x040fe200000006ff */
[----:B------:R-:W-:Y:S01]  /*70c0*/  FFMA R21, R49, R0, R21 ;  /* 0x0000000031157223 */ /* 0x000fe20000000015 */
[----:B------:R-:W-:Y:S01]  /*70d0*/  LOP3.LUT R0, R75, 0xffff0000, RZ, 0xc0, !PT ;  /* 0xffff00004b007812 */ /* 0x000fe200078ec0ff */
[----:B------:R-:W-:Y:S01]  /*70e0*/  FFMA R26, R49, R4, R26 ;  /* 0x00000004311a7223 */ /* 0x000fe2000000001a */
[----:B------:R-:W-:Y:S02]  /*70f0*/  LOP3.LUT R4, R76, 0xffff0000, RZ, 0xc0, !PT ;  /* 0xffff00004c047812 */ /* 0x000fe400078ec0ff */
[----:B------:R-:W-:Y:S01]  /*7100*/  F2FP.RELU.BF16.F32.PACK_AB R8, R9, R8 ;  /* 0x000000080908723e */ /* 0x000fe200000018ff */
[----:B------:R-:W-:Y:S01]  /*7110*/  FFMA R27, R49, R0, R27 ;  /* 0x00000000311b7223 */ /* 0x000fe2000000001b */
[----:B------:R-:W-:Y:S01]  /*7120*/  SHF.L.U32 R5, R77, 0x10, RZ ;  /* 0x000000104d057819 */ /* 0x000fe200000006ff */
[----:B------:R-:W-:Y:S01]  /*7130*/  FFMA R24, R49, R3, R24 ;  /* 0x0000000331187223 */ /* 0x000fe20000000018 */
[----:B------:R-:W-:Y:S01]  /*7140*/  F2FP.RELU.BF16.F32.PACK_AB R9, R15, R14 ;  /* 0x0000000e0f09723e */ /* 0x000fe200000018ff */
[----:B------:R-:W-:Y:S01]  /*7150*/  FFMA R25, R49, R4, R25 ;  /* 0x0000000431197223 */ /* 0x000fe20000000019 */
[----:B------:R-:W-:Y:S01]  /*7160*/  F2FP.RELU.BF16.F32.PACK_AB R10, R13, R12 ;  /* 0x0000000c0d0a723e */ /* 0x000fe200000018ff */
[----:B------:R-:W-:Y:S01]  /*7170*/  FFMA R30, R49, R5, R30 ;  /* 0x00000005311e7223 */ /* 0x000fe2000000001e */
[----:B------:R-:W-:Y:S02]  /*7180*/  F2FP.RELU.BF16.F32.PACK_AB R11, R19, R18 ;  /* 0x00000012130b723e */ /* 0x000fe400000018ff */
        /* <DEDUP_REMOVED lines=19> */
[----:B------:R-:W-:Y:S02]  /*72c0*/  F2FP.RELU.BF16.F32.PACK_AB R27, R35, R34 ;  /* 0x00000022231b723e */ /* 0x000fe400000018ff */
[----:B------:R-:W-:Y:S02]  /*72d0*/  LEA R0, R61, UR41, 0x3 ;  /* 0x000000293d007c11 */ /* 0x000fe4000f8e18ff */
[----:B------:R-:W-:Y:S01]  /*72e0*/  @!P6 SHF.L.U32 R3, R104, 0x1f, RZ ;  /* 0x0000001f6803e819 */ /* 0x000fe200000006ff */
        /* <DEDUP_REMOVED lines=9> */
[----:B------:R-:W-:Y:S02]  /*7380*/  UIADD3 UR8, UP0, UPT, UR54, 0x680, URZ ;  /* 0x0000068036087890 */ /* 0x000fe4000ff1e0ff */
[----:B------:R-:W-:Y:S02]  /*7390*/  UIADD3 UR5, UPT, UPT, UR49, 0x20, URZ ;  /* 0x0000002031057890 */ /* 0x000fe4000fffe0ff */
[----:B------:R-:W-:Y:S02]  /*73a0*/  UIADD3 UR4, UPT, UPT, UR41, 0x2200, URZ ;  /* 0x0000220029047890 */ /* 0x000fe4000fffe0ff */
[----:B------:R-:W-:Y:S01]  /*73b0*/  UIADD3.X UR9, UPT, UPT, URZ, UR55, URZ, UP0, !UPT ;  /* 0x00000037ff097290 */ /* 0x000fe200087fe4ff */
[----:B------:R-:W-:Y:S01]  /*73c0*/  UMOV UR6, UR50 ;  /* 0x0000003200067c82 */ /* 0x000fe20008000000 */
[----:B------:R-:W-:Y:S07]  /*73d0*/  UMOV UR7, UR44 ;  /* 0x0000002c00077c82 */ /* 0x000fee0008000000 */
[----:B------:R2:W-:Y:S01]  /*73e0*/  UTMASTG.3D [UR4], [UR8] ;  /* 0x00000004080073b5 */ /* 0x0005e20008010000 */
[----:B------:R0:W-:Y:S01]  /*73f0*/  UTMACMDFLUSH ;  /* 0x00000000000079b7 */ /* 0x0001e20000000000 */
[----:B--2---:R-:W-:Y:S04]  /*7400*/  DEPBAR.LE SB0, 0x1 ;  /* 0x000080400000791a */ /* 0x004fe80000000000 */
.L_x_112:
[----:B------:R-:W-:Y:S05]  /*7410*/  BSYNC.RECONVERGENT B0 ;  /* 0x0000000000007941 */ /* 0x000fea0003800200 */
.L_x_111:
[----:B------:R-:W-:Y:S01]  /*7420*/  BAR.SYNC.DEFER_BLOCKING 0x1, 0x80 ;  /* 0x0042000000007b1d */ /* 0x000fe20000010000 */
[----:B------:R-:W-:Y:S04]  /*7430*/  UIADD3 UR51, UPT, UPT, UR52, 0x1, URZ ;  /* 0x0000000134337890 */ /* 0x000fe8000fffe0ff */
[----:B------:R-:W-:Y:S04]  /*7440*/  UISETP.NE.AND UP0, UPT, UR51, 0x4, UPT ;  /* 0x000000043300788c */ /* 0x000fe8000bf05270 */
[----:B------:R-:W-:Y:S01]  /*7450*/  USEL UR51, UR51, URZ, UP0 ;  /* 0x000000ff33337287 */ /* 0x000fe20008000000 */
[----:B------:R2:W-:Y:S01]  /*7460*/  @!P6 SYNCS.ARRIVE.TRANS64.RED.A1T0 RZ, [R48+URZ], RZ ;  /* 0x000000ff30ffe9a7 */ /* 0x0005e200081004ff */
[----:B------:R-:W-:Y:S01]  /*7470*/  BSSY B1, `(.L_x_113) ;  /* 0x0000017000017945 */ /* 0x000fe20003800000 */
[----:B------:R-:W3:Y:S02]  /*7480*/  @!P6 SYNCS.PHASECHK.TRANS64.TRYWAIT P0, [R0+URZ+0x60], R3 ;  /* 0x000060030000e5a7 */ /* 0x000ee400080011ff */
[----:B---3--:R-:W-:Y:S01]  /*7490*/  @!P6 SEL R62, RZ, 0x1, !P0 ;  /* 0x00000001ff3ee807 */ /* 0x008fe20004000000 */
[----:B--2---:R-:W-:Y:S06]  /*74a0*/  @P6 BRA `(.L_x_114) ;  /* 0x00000000004c6947 */ /* 0x004fec0003800000 */
        /* <DEDUP_REMOVED lines=9> */
[----:B------:R-:W-:Y:S04]  /*7540*/  SHF.L.U32 R7, R104, 0x1f, RZ ;  /* 0x0000001f68077819 */ /* 0x000fe800000006ff */
[----:B------:R-:W2:Y:S02]  /*7550*/  SYNCS.PHASECHK.TRANS64.TRYWAIT P0, [R0+URZ+0x60], R7 ;  /* 0x00006007000075a7 */ /* 0x000ea400080011ff */
[----:B--2---:R-:W-:Y:S05]  /*7560*/  @!P0 BRA `(.L_x_117) ;  /* 0x00000024009c8947 */ /* 0x004fea0003800000 */
.L_x_116:
[----:B------:R-:W-:Y:S05]  /*7570*/  BSYNC B0 ;  /* 0x0000000000007941 */ /* 0x000fea0003800000 */
.L_x_115:
[----:B------:R-:W-:Y:S02]  /*7580*/  ISETP.NE.AND P0, PT, R63, RZ, PT ;  /* 0x000000ff3f00720c */ /* 0x000fe40003f05270 */
[----:B------:R-:W-:Y:S11]  /*7590*/  IADD3 R61, PT, PT, R61, 0x1, RZ ;  /* 0x000000013d3d7810 */ /* 0x000ff60007ffe0ff */
[----:B------:R3:W1:Y:S04]  /*75a0*/  @P0 LDS.128 R56, [R6] ;  /* 0x0000000006380984 */ /* 0x0006680000000c00 */
[----:B------:R3:W1:Y:S04]  /*75b0*/  @P0 LDS.128 R64, [R5+0x10] ;  /* 0x0000100005400984 */ /* 0x0006680000000c00 */
[----:B------:R3:W1:Y:S04]  /*75c0*/  @P0 LDS.128 R72, [R4+0x20] ;  /* 0x0000200004480984 */ /* 0x0006680000000c00 */
[----:B------:R3:W1:Y:S02]  /*75d0*/  @P0 LDS.128 R76, [R3+0x30] ;  /* 0x00003000034c0984 */ /* 0x0006640000000c00 */
.L_x_114:
[----:B------:R-:W-:Y:S05]  /*75e0*/  BSYNC B1 ;  /* 0x0000000000017941 */ /* 0x000fea0003800000 */
.L_x_113:
        /* <DEDUP_REMOVED lines=21> */
.L_x_118:
        /* <DEDUP_REMOVED lines=146> */
.L_x_120:
[----:B------:R-:W-:Y:S05]  /*8060*/  BSYNC.RECONVERGENT B0 ;  /* 0x0000000000007941 */ /* 0x000fea0003800200 */
.L_x_119:
        /* <DEDUP_REMOVED lines=21> */
.L_x_124:
[----:B------:R-:W-:Y:S05]  /*81c0*/  BSYNC B0 ;  /* 0x0000000000007941 */ /* 0x000fea0003800000 */
.L_x_123:
[----:B------:R-:W-:Y:S11]  /*81d0*/  ISETP.NE.AND P0, PT, R63, RZ, PT ;  /* 0x000000ff3f00720c */ /* 0x000ff60003f05270 */
[----:B------:R-:W-:Y:S02]  /*81e0*/  @!UPT UIADD3 URZ, UPT, UPT, URZ, URZ, URZ ;  /* 0x000000fffffff290 */ /* 0x000fe4000fffe0ff */
[----:B------:R3:W1:Y:S04]  /*81f0*/  @P0 LDS.128 R56, [R5] ;  /* 0x0000000005380984 */ /* 0x0006680000000c00 */
[----:B------:R3:W1:Y:S04]  /*8200*/  @P0 LDS.128 R64, [R4+0x10] ;  /* 0x0000100004400984 */ /* 0x0006680000000c00 */
[----:B------:R3:W1:Y:S04]  /*8210*/  @P0 LDS.128 R72, [R3+0x20] ;  /* 0x0000200003480984 */ /* 0x0006680000000c00 */
[----:B------:R3:W1:Y:S02]  /*8220*/  @P0 LDS.128 R76, [R61+0x30] ;  /* 0x000030003d4c0984 */ /* 0x0006640000000c00 */
.L_x_122:
[----:B------:R-:W-:Y:S05]  /*8230*/  BSYNC B1 ;  /* 0x0000000000017941 */ /* 0x000fea0003800000 */
.L_x_121:
        /* <DEDUP_REMOVED lines=21> */
.L_x_126:
[----:B------:R-:W-:Y:S01]  /*8390*/  ISETP.NE.AND P0, PT, R100, RZ, PT ;  /* 0x000000ff6400720c */ /* 0x000fe20003f05270 */
[----:B------:R-:W-:Y:S05]  /*83a0*/  WARPSYNC.ALL ;  /* 0x0000000000007948 */ /* 0x000fea0003800000 */
[----:B------:R-:W-:Y:S01]  /*83b0*/  R2UR UR4, R51 ;  /* 0x00000000330472ca */ /* 0x000fe200000e0000 */
[----:B------:R-:W-:Y:S01]  /*83c0*/  BSSY.RECONVERGENT B0, `(.L_x_127) ;  /* 0x000008c000007945 */ /* 0x000fe20003800200 */
[----:B------:R-:W-:Y:S02]  /*83d0*/  R2UR UR5, R60 ;  /* 0x000000003c0572ca */ /* 0x000fe400000e0000 */
[C---:B-1----:R-:W-:Y:S02]  /*83e0*/  SHF.L.U32 R48, R56.reuse, 0x10, RZ ;  /* 0x0000001038307819 */ /* 0x042fe400000006ff */
[----:B------:R-:W-:Y:S02]  /*83f0*/  LOP3.LUT R50, R56, 0xffff0000, RZ, 0xc0, !PT ;  /* 0xffff000038327812 */ /* 0x000fe400078ec0ff */
[C---:B------:R-:W-:Y:S02]  /*8400*/  SHF.L.U32 R51, R57.reuse, 0x10, RZ ;  /* 0x0000001039337819 */ /* 0x040fe400000006ff */
[----:B------:R-:W-:Y:S02]  /*8410*/  LOP3.LUT R52, R57, 0xffff0000, RZ, 0xc0, !PT ;  /* 0xffff000039347812 */ /* 0x000fe400078ec0ff */
[C---:B------:R-:W-:Y:S01]  /*8420*/  SHF.L.U32 R53, R58.reuse, 0x10, RZ ;  /* 0x000000103a357819 */ /* 0x040fe200000006ff */
[----:B---3--:R-:W1:Y:S01]  /*8430*/  LDTM.x32 R4, tmem[UR4+0x60] ;  /* 0x00006004000479ee */ /* 0x008e6200082c0000 */
[----:B------:R-:W-:Y:S01]  /*8440*/  LOP3.LUT R54, R58, 0xffff0000, RZ, 0xc0, !PT ;  /* 0xffff00003a367812 */ /* 0x000fe200078ec0ff */
[----:B------:R-:W-:Y:S01]  /*8450*/  NOP ;  /* 0x0000000000007918 */ /* 0x000fe20000000000 */
[C---:B------:R-:W-:Y:S01]  /*8460*/  SHF.L.U32 R55, R59.reuse, 0x10, RZ ;  /* 0x000000103b377819 */ /* 0x040fe200000006ff */
[----:B------:R-:W-:Y:S01]  /*8470*/  UIADD3 UR5, UPT, UPT, UR5, 0xf0, URZ ;  /* 0x000000f005057890 */ /* 0x000fe2000fffe0ff */
[----:B------:R-:W-:Y:S02]  /*8480*/  LOP3.LUT R56, R59, 0xffff0000, RZ, 0xc0, !PT ;  /* 0xffff00003b387812 */ /* 0x000fe400078ec0ff */
[C---:B------:R-:W-:Y:S01]  /*8490*/  SHF.L.U32 R57, R64.reuse, 0x10, RZ ;  /* 0x0000001040397819 */ /* 0x040fe200000006ff */
[----:B------:R-:W-:Y:S01]  /*84a0*/  UPRMT UR5, UR37, 0x654, UR5 ;  /* 0x0000065425057896 */ /* 0x000fe20008000005 */
[----:B------:R-:W-:Y:S02]  /*84b0*/  LOP3.LUT R58, R64, 0xffff0000, RZ, 0xc0, !PT ;  /* 0xffff0000403a7812 */ /* 0x000fe400078ec0ff */
[C---:B------:R-:W-:Y:S02]  /*84c0*/  SHF.L.U32 R59, R65.reuse, 0x10, RZ ;  /* 0x00000010413b7819 */ /* 0x040fe400000006ff */
[----:B------:R-:W-:Y:S02]  /*84d0*/  LOP3.LUT R60, R65, 0xffff0000, RZ, 0xc0, !PT ;  /* 0xffff0000413c7812 */ /* 0x000fe400078ec0ff */
[C---:B------:R-:W-:Y:S02]  /*84e0*/  SHF.L.U32 R61, R66.reuse, 0x10, RZ ;  /* 0x00000010423d7819 */ /* 0x040fe400000006ff */
[----:B------:R-:W-:Y:S01]  /*84f0*/  LOP3.LUT R62, R66, 0xffff0000, RZ, 0xc0, !PT ;  /* 0xffff0000423e7812 */ /* 0x000fe200078ec0ff */
[----:B-1----:R-:W-:Y:S01]  /*8500*/  SYNCS.ARRIVE.TRANS64.RED.A1T0 RZ, [UR5], RZ ;  /* 0x000000ffffff79a7 */ /* 0x002fe20008100405 */
[C---:B------:R-:W-:Y:S02]  /*8510*/  SHF.L.U32 R63, R67.reuse, 0x10, RZ ;  /* 0x00000010433f7819 */ /* 0x040fe400000006ff */
[----:B------:R-:W-:Y:S02]  /*8520*/  LOP3.LUT R64, R67, 0xffff0000, RZ, 0xc0, !PT ;  /* 0xffff000043407812 */ /* 0x000fe400078ec0ff */
[C---:B------:R-:W-:Y:S01]  /*8530*/  SHF.L.U32 R65, R72.reuse, 0x10, RZ ;  /* 0x0000001048417819 */ /* 0x040fe200000006ff */
[C-C-:B------:R-:W-:Y:S01]  /*8540*/  FFMA R0, R47.reuse, R4, R2.reuse ;  /* 0x000000042f007223 */ /* 0x140fe20000000002 */
[C-C-:B------:R-:W-:Y:S01]  /*8550*/  FFMA R3, R47.reuse, R5, R2.reuse ;  /* 0x000000052f037223 */ /* 0x140fe20000000002 */
[C-C-:B------:R-:W-:Y:S01]  /*8560*/  FFMA R6, R47.reuse, R6, R2.reuse ;  /* 0x000000062f067223 */ /* 0x140fe20000000002 */
[----:B------:R-:W-:Y:S01]  /*8570*/  LOP3.LUT R66, R72, 0xffff0000, RZ, 0xc0, !PT ;  /* 0xffff000048427812 */ /* 0x000fe200078ec0ff */
[C-C-:B------:R-:W-:Y:S01]  /*8580*/  FFMA R7, R47.reuse, R7, R2.reuse ;  /* 0x000000072f077223 */ /* 0x140fe20000000002 */
[--C-:B------:R-:W-:Y:S01]  /*8590*/  FFMA R4, R47, R8, R2.reuse ;  /* 0x000000082f047223 */ /* 0x100fe20000000002 */
[----:B------:R-:W-:Y:S01]  /*85a0*/  SHF.L.U32 R67, R73, 0x10, RZ ;  /* 0x0000001049437819 */ /* 0x000fe200000006ff */
[C-C-:B------:R-:W-:Y:S01]  /*85b0*/  FFMA R5, R47.reuse, R9, R2.reuse ;  /* 0x000000092f057223 */ /* 0x140fe20000000002 */
[--C-:B------:R-:W-:Y:S01]  /*85c0*/  FFMA R10, R47, R10, R2.reuse ;  /* 0x0000000a2f0a7223 */ /* 0x100fe20000000002 */
[----:B------:R-:W-:Y:S01]  /*85d0*/  LOP3.LUT R68, R73, 0xffff0000, RZ, 0xc0, !PT ;  /* 0xffff000049447812 */ /* 0x000fe200078ec0ff */
[C-C-:B------:R-:W-:Y:S01]  /*85e0*/  FFMA R11, R47.reuse, R11, R2.reuse ;  /* 0x0000000b2f0b7223 */ /* 0x140fe20000000002 */
[C-C-:B------:R-:W-:Y:S01]  /*85f0*/  FFMA R8, R47.reuse, R12, R2.reuse ;  /* 0x0000000c2f087223 */ /* 0x140fe20000000002 */
[C---:B------:R-:W-:Y:S01]  /*8600*/  SHF.L.U32 R69, R74.reuse, 0x10, RZ ;  /* 0x000000104a457819 */ /* 0x040fe200000006ff */
        /* <DEDUP_REMOVED lines=23> */
[C---:B------:R-:W-:Y:S01]  /*8780*/  SHF.L.U32 R32, R76.reuse, 0x10, RZ ;  /* 0x000000104c207819 */ /* 0x040fe200000006ff */
[C-C-:B------:R-:W-:Y:S01]  /*8790*/  FFMA R29, R47.reuse, R33, R2.reuse ;  /* 0x000000212f1d7223 */ /* 0x140fe20000000002 */
[----:B------:R-:W-:Y:S01]  /*87a0*/  LOP3.LUT R33, R76, 0xffff0000, RZ, 0xc0, !PT ;  /* 0xffff00004c217812 */ /* 0x000fe200078ec0ff */
[C-C-:B------:R-:W-:Y:S01]  /*87b0*/  FFMA R34, R47.reuse, R34, R2.reuse ;  /* 0x000000222f227223 */ /* 0x140fe20000000002 */
[----:B------:R-:W-:Y:S01]  /*87c0*/  FFMA R2, R47, R35, R2 ;  /* 0x000000232f027223 */ /* 0x000fe20000000002 */
[C---:B------:R-:W-:Y:S01]  /*87d0*/  FFMA R0, R49.reuse, R48, R0 ;  /* 0x0000003031007223 */ /* 0x040fe20000000000 */
        /* <DEDUP_REMOVED lines=9> */
[----:B------:R-:W-:Y:S01]  /*8870*/  FFMA R14, R49, R59, R14 ;  /* 0x0000003b310e7223 */ /* 0x000fe2000000000e */
[----:B------:R-:W-:Y:S01]  /*8880*/  SHF.L.U32 R35, R77, 0x10, RZ ;  /* 0x000000104d237819 */ /* 0x000fe200000006ff */
[----:B------:R-:W-:Y:S01]  /*8890*/  FFMA R15, R49, R60, R15 ;  /* 0x0000003c310f7223 */ /* 0x000fe2000000000f */
[----:B------:R-:W-:Y:S01]  /*88a0*/  LOP3.LUT R48, R77, 0xffff0000, RZ, 0xc0, !PT ;  /* 0xffff00004d307812 */ /* 0x000fe200078ec0ff */
[C---:B------:R-:W-:Y:S01]  /*88b0*/  FFMA R12, R49.reuse, R61, R12 ;  /* 0x0000003d310c7223 */ /* 0x040fe2000000000c */
        /* <DEDUP_REMOVED lines=19> */
[----:B------:R1:W-:Y:S01]  /*89f0*/  STS.128 [R107+0x6000], R76 ;  /* 0x0060004c6b007388 */ /* 0x0003e20000000c00 */
[----:B------:R-:W-:Y:S01]  /*8a00*/  F2FP.RELU.BF16.F32.PACK_AB R10, R13, R12 ;  /* 0x0000000c0d0a723e */ /* 0x000fe200000018ff */
[----:B------:R-:W-:Y:S01]  /*8a10*/  FFMA R26, R49, R71, R26 ;  /* 0x00000047311a7223 */ /* 0x000fe2000000001a */
[----:B------:R-:W-:Y:S01]  /*8a20*/  F2FP.RELU.BF16.F32.PACK_AB R11, R19, R18 ;  /* 0x00000012130b723e */ /* 0x000fe200000018ff */
[C---:B------:R-:W-:Y:S01]  /*8a30*/  FFMA R27, R49.reuse, R72, R27 ;  /* 0x00000048311b7223 */ /* 0x040fe2000000001b */
[----:B------:R-:W-:Y:S01]  /*8a40*/  FFMA R24, R49, R32, R24 ;  /* 0x0000002031187223 */ /* 0x000fe20000000018 */
[----:B------:R-:W-:Y:S01]  /*8a50*/  F2FP.RELU.BF16.F32.PACK_AB R16, R17, R16 ;  /* 0x000000101110723e */ /* 0x000fe200000018ff */
[C---:B------:R-:W-:Y:S01]  /*8a60*/  FFMA R25, R49.reuse, R33, R25 ;  /* 0x0000002131197223 */ /* 0x040fe20000000019 */
[----:B------:R1:W-:Y:S01]  /*8a70*/  STS.128 [R106+0x6010], R8 ;  /* 0x006010086a007388 */ /* 0x0003e20000000c00 */
[C---:B------:R-:W-:Y:S01]  /*8a80*/  FFMA R30, R49.reuse, R35, R30 ;  /* 0x00000023311e7223 */ /* 0x040fe2000000001e */
[----:B------:R-:W-:Y:S01]  /*8a90*/  FFMA R31, R49, R48, R31 ;  /* 0x00000030311f7223 */ /* 0x000fe2000000001f */
[----:B------:R-:W-:Y:S01]  /*8aa0*/  F2FP.RELU.BF16.F32.PACK_AB R17, R23, R22 ;  /* 0x000000161711723e */ /* 0x000fe200000018ff */
[----:B------:R-:W-:Y:S01]  /*8ab0*/  FFMA R28, R49, R50, R28 ;  /* 0x00000032311c7223 */ /* 0x000fe2000000001c */
[----:B------:R-:W-:Y:S01]  /*8ac0*/  F2FP.RELU.BF16.F32.PACK_AB R18, R21, R20 ;  /* 0x000000141512723e */ /* 0x000fe200000018ff */
[----:B------:R-:W-:Y:S01]  /*8ad0*/  FFMA R29, R49, R51, R29 ;  /* 0x00000033311d7223 */ /* 0x000fe2000000001d */
[----:B------:R-:W-:Y:S01]  /*8ae0*/  F2FP.RELU.BF16.F32.PACK_AB R19, R27, R26 ;  /* 0x0000001a1b13723e */ /* 0x000fe200000018ff */
[C---:B------:R-:W-:Y:S01]  /*8af0*/  FFMA R34, R49.reuse, R52, R34 ;  /* 0x0000003431227223 */ /* 0x040fe20000000022 */
[----:B------:R-:W-:Y:S01]  /*8b00*/  FFMA R2, R49, R53, R2 ;  /* 0x0000003531027223 */ /* 0x000fe20000000002 */
[----:B------:R-:W-:Y:S02]  /*8b10*/  F2FP.RELU.BF16.F32.PACK_AB R24, R25, R24 ;  /* 0x000000181918723e */ /* 0x000fe400000018ff */
[----:B------:R1:W-:Y:S01]  /*8b20*/  STS.128 [R105+0x6020], R16 ;  /* 0x0060201069007388 */ /* 0x0003e20000000c00 */
[----:B------:R-:W-:Y:S02]  /*8b30*/  F2FP.RELU.BF16.F32.PACK_AB R25, R31, R30 ;  /* 0x0000001e1f19723e */ /* 0x000fe400000018ff */
        /* <DEDUP_REMOVED lines=20> */
.L_x_128:
[----:B------:R-:W-:Y:S05]  /*8c80*/  BSYNC.RECONVERGENT B0 ;  /* 0x0000000000007941 */ /* 0x000fea0003800200 */
.L_x_127:
[----:B------:R-:W-:Y:S01]  /*8c90*/  BAR.SYNC.DEFER_BLOCKING 0x1, 0x80 ;  /* 0x0042000000007b1d */ /* 0x000fe20000010000 */
[----:B------:R-:W-:Y:S01]  /*8ca0*/  UISETP.NE.AND UP0, UPT, UR45, -0x4, UPT ;  /* 0xfffffffc2d00788c */ /* 0x000fe2000bf05270 */
[----:B------:R-:W-:Y:S08]  /*8cb0*/  IADD3 R81, PT, PT, R81, 0x1, RZ ;  /* 0x0000000151517810 */ /* 0x000ff00007ffe0ff */
[----:B------:R-:W-:Y:S05]  /*8cc0*/  BRA.U !UP0, `(.L_x_129) ;  /* 0x0000000108287547 */ /* 0x000fea000b800000 */
[----:B------:R-:W-:Y:S01]  /*8cd0*/  ISETP.NE.AND P0, PT, R111, RZ, PT ;  /* 0x000000ff6f00720c */ /* 0x000fe20003f05270 */
[----:B------:R-:W-:Y:S01]  /*8ce0*/  IMAD.U32 R2, RZ, RZ, UR52 ;  /* 0x00000034ff027e24 */ /* 0x000fe2000f8e00ff */
[----:B------:R-:W-:Y:S01]  /*8cf0*/  UIADD3 UR52, UPT, UPT, UR52, 0x1, URZ ;  /* 0x0000000134347890 */ /* 0x000fe2000fffe0ff */
[----:B------:R-:W-:Y:S03]  /*8d00*/  IMAD.U32 R0, RZ, RZ, UR37 ;  /* 0x00000025ff007e24 */ /* 0x000fe6000f8e00ff */
[----:B------:R-:W-:Y:S04]  /*8d10*/  UISETP.NE.AND UP0, UPT, UR52, 0x4, UPT ;  /* 0x000000043400788c */ /* 0x000fe8000bf05270 */
[----:B------:R-:W-:Y:S03]  /*8d20*/  USEL UR52, UR52, URZ, UP0 ;  /* 0x000000ff34347287 */ /* 0x000fe60008000000 */
[----:B------:R-:W-:Y:S05]  /*8d30*/  @!P0 LEA R2, R2, UR41, 0x3 ;  /* 0x0000002902028c11 */ /* 0x000fea000f8e18ff */
[----:B------:R-:W-:Y:S05]  /*8d40*/  @!P0 VIADD R2, R2, 0x80 ;  /* 0x0000008002028836 */ /* 0x000fea0000000000 */
[----:B------:R-:W-:Y:S04]  /*8d50*/  @!P0 PRMT R0, R0, 0x654, R2 ;  /* 0x0000065400008816 */ /* 0x000fe80000000002 */
[----:B------:R2:W-:Y:S03]  /*8d60*/  @!P0 SYNCS.ARRIVE.TRANS64.RED.A1T0 RZ, [R0+URZ], RZ ;  /* 0x000000ff00ff89a7 */ /* 0x0005e600081004ff */
.L_x_129:
[----:B------:R-:W-:Y:S01]  /*8d70*/  ISETP.NE.AND P2, PT, R109, RZ, PT ;  /* 0x000000ff6d00720c */ /* 0x000fe20003f45270 */
[----:B------:R-:W-:Y:S01]  /*8d80*/  UIADD3 UR45, UPT, UPT, UR45, 0x4, URZ ;  /* 0x000000042d2d7890 */ /* 0x000fe2000fffe0ff */
[----:B------:R-:W-:Y:S01]  /*8d90*/  ISETP.NE.AND P0, PT, R110, 0x2, PT ;  /* 0x000000026e00780c */ /* 0x000fe20003f05270 */
[----:B------:R-:W-:Y:S01]  /*8da0*/  IMAD.IADD R3, R44, 0x1, R92 ;  /* 0x000000012c037824 */ /* 0x000fe200078e025c */
[----:B------:R-:W-:Y:S01]  /*8db0*/  ISETP.NE.AND P1, PT, R81, 0x4, PT ;  /* 0x000000045100780c */ /* 0x000fe20003f25270 */
[----:B------:R-:W-:Y:S01]  /*8dc0*/  IMAD.IADD R4, R45, 0x1, R93 ;  /* 0x000000012d047824 */ /* 0x000fe200078e025d */
[----:B------:R-:W-:Y:S02]  /*8dd0*/  SEL R2, RZ, 0x1, P0 ;  /* 0x00000001ff027807 */ /* 0x000fe40000000000 */
[----:B--2---:R-:W-:Y:S02]  /*8de0*/  SEL R0, RZ, 0x1, P1 ;  /* 0x00000001ff007807 */ /* 0x004fe40000800000 */
[----:B------:R-:W-:Y:S02]  /*8df0*/  LOP3.LUT R102, R102, R2, RZ, 0x3c, !PT ;  /* 0x0000000266667212 */ /* 0x000fe400078e3cff */
[----:B------:R-:W-:Y:S02]  /*8e00*/  LOP3.LUT R103, R103, R0, RZ, 0x3c, !PT ;  /* 0x0000000067677212 */ /* 0x000fe400078e3cff */
[----:B------:R-:W-:Y:S02]  /*8e10*/  @P2 R2UR UR44, R101 ;  /* 0x00000000652c22ca */ /* 0x000fe400000e0000 */
[----:B------:R-:W-:Y:S02]  /*8e20*/  SEL R110, R110, RZ, P0 ;  /* 0x000000ff6e6e7207 */ /* 0x000fe40000000000 */
[----:B------:R-:W-:Y:S01]  /*8e30*/  SEL R81, R81, RZ, P1 ;  /* 0x000000ff51517207 */ /* 0x000fe20000800000 */
[----:B------:R-:W-:Y:S10]  /*8e40*/  @P2 BRA `(.L_x_130) ;  /* 0xffffffbc00d82947 */ /* 0x000ff4000383ffff */
[----:B------:R-:W2:Y:S01]  /*8e50*/  LDCU.64 UR6, c[0x0][0x888] ;  /* 0x00011100ff0677ac */ /* 0x000ea20008000a00 */
[----:B------:R-:W3:Y:S01]  /*8e60*/  LDCU.64 UR4, c[0x0][0x890] ;  /* 0x00011200ff0477ac */ /* 0x000ee20008000a00 */
[----:B--2---:R-:W-:Y:S02]  /*8e70*/  ISETP.NE.U32.AND P2, PT, RZ, UR6, PT ;  /* 0x00000006ff007c0c */ /* 0x004fe4000bf45070 */
[----:B---3--:R-:W-:Y:S02]  /*8e80*/  ISETP.NE.U32.AND P1, PT, RZ, UR4, PT ;  /* 0x00000004ff007c0c */ /* 0x008fe4000bf25070 */
[----:B------:R-:W-:Y:S02]  /*8e90*/  ISETP.NE.AND.EX P2, PT, RZ, UR7, PT, P2 ;  /* 0x00000007ff007c0c */ /* 0x000fe4000bf45320 */
[----:B------:R-:W-:-:S13]  /*8ea0*/  ISETP.NE.AND.EX P0, PT, RZ, UR5, PT, P1 ;  /* 0x00000005ff007c0c */ /* 0x000fda000bf05310 */
[----:B------:R-:W-:Y:S05]  /*8eb0*/  @P2 BRA P0, `(.L_x_131) ;  /* 0x00000000003c2947 */ /* 0x000fea0000000000 */
[----:B------:R-:W-:-:S13]  /*8ec0*/  ISETP.NE.AND.EX P1, PT, RZ, UR5, PT, P1 ;  /* 0x00000005ff007c0c */ /* 0x000fda000bf25310 */
[----:B------:R-:W-:Y:S05]  /*8ed0*/  @P1 BRA `(.L_x_132) ;  /* 0x00000000000c1947 */ /* 0x000fea0003800000 */
[----:B------:R-:W-:-:S13]  /*8ee0*/  FSETP.NEU.AND P0, PT, R49, RZ, PT ;  /* 0x000000ff3100720b */ /* 0x000fda0003f0d000 */
[----:B------:R-:W-:Y:S05]  /*8ef0*/  @!P0 EXIT ;  /* 0x000000000000894d */ /* 0x000fea0003800000 */
[----:B------:R-:W-:Y:S05]  /*8f00*/  BRA `(.L_x_131) ;  /* 0x0000000000287947 */ /* 0x000fea0003800000 */
.L_x_132:
[----:B------:R-:W-:Y:S01]  /*8f10*/  ISETP.NE.AND P0, PT, R112, RZ, PT ;  /* 0x000000ff7000720c */ /* 0x000fe20003f05270 */
[----:B------:R-:W-:-:S12]  /*8f20*/  BSSY.RECONVERGENT B0, `(.L_x_131) ;  /* 0x0000008000007945 */ /* 0x000fd80003800200 */
[----:B------:R-:W-:Y:S05]  /*8f30*/  @P0 BRA `(.L_x_133) ;  /* 0x0000000000100947 */ /* 0x000fea0003800000 */
[----:B------:R-:W-:-:S04]  /*8f40*/  ISETP.NE.U32.AND P0, PT, RZ, UR6, PT ;  /* 0x00000006ff007c0c */ /* 0x000fc8000bf05070 */
[----:B------:R-:W-:-:S13]  /*8f50*/  ISETP.NE.AND.EX P0, PT, RZ, UR7, PT, P0 ;  /* 0x00000007ff007c0c */ /* 0x000fda000bf05300 */
[----:B------:R-:W-:Y:S05]  /*8f60*/  @!P0 EXIT ;  /* 0x000000000000894d */ /* 0x000fea0003800000 */
[----:B------:R-:W-:Y:S05]  /*8f70*/  BRA `(.L_x_134) ;  /* 0x0000000000087947 */ /* 0x000fea0003800000 */
.L_x_133:
[----:B------:R-:W-:-:S13]  /*8f80*/  FSETP.NEU.AND P0, PT, R49, RZ, PT ;  /* 0x000000ff3100720b */ /* 0x000fda0003f0d000 */
[----:B------:R-:W-:Y:S05]  /*8f90*/  @!P0 EXIT ;  /* 0x000000000000894d */ /* 0x000fea0003800000 */
.L_x_134:
[----:B------:R-:W-:Y:S05]  /*8fa0*/  BSYNC.RECONVERGENT B0 ;  /* 0x0000000000007941 */ /* 0x000fea0003800200 */
.L_x_131:
[----:B------:R-:W-:Y:S01]  /*8fb0*/  ULEA UR4, UR52, UR41, 0x3 ;  /* 0x0000002934047291 */ /* 0x000fe2000f8e18ff */
[----:B------:R-:W-:-:S04]  /*8fc0*/  DEPBAR.LE SB0, 0x0 ;  /* 0x000080000000791a */ /* 0x000fc80000000000 */
[----:B------:R-:W-:-:S04]  /*8fd0*/  UIADD3 UR4, UPT, UPT, UR4, 0x80, URZ ;  /* 0x0000008004047890 */ /* 0x000fc8000fffe0ff */
[----:B------:R-:W-:-:S09]  /*8fe0*/  UPRMT UR4, UR37, 0x654, UR4 ;  /* 0x0000065425047896 */ /* 0x000fd20008000004 */
[----:B------:R-:W-:Y:S01]  /*8ff0*/  SYNCS.ARRIVE.TRANS64.RED.A1T0 RZ, [UR4], RZ ;  /* 0x000000ffffff79a7 */ /* 0x000fe20008100404 */
[----:B------:R-:W-:Y:S05]  /*9000*/  EXIT ;  /* 0x000000000000794d */ /* 0x000fea0003800000 */
.L_x_19:
[----:B----4-:R4:W1:Y:S02]  /*9010*/  SYNCS.PHASECHK.TRANS64.TRYWAIT P0, [R2+URZ+0x120], R5 ;  /* 0x00012005020075a7 */ /* 0x01086400080011ff */
[----:B-1----:R-:W-:Y:S05]  /*9020*/  @!P0 NANOSLEEP.SYNCS 0x989680 ;  /* 0x009896800000895d */ /* 0x002fea0003900000 */
[----:B------:R-:W1:Y:S02]  /*9030*/  @!P0 SYNCS.PHASECHK.TRANS64 P0, [R2+URZ+0x120], R5 ;  /* 0x00012005020085a7 */ /* 0x000e6400080010ff */
[----:B-1----:R-:W-:Y:S05]  /*9040*/  @!P0 BRA `(.L_x_19) ;  /* 0xfffffffc00f08947 */ /* 0x002fea000383ffff */
[----:B------:R-:W-:Y:S05]  /*9050*/  BRA `(.L_x_135) ;  /* 0xffffff84005c7947 */ /* 0x000fea000383ffff */
.L_x_22:
[----:B-1----:R-:W-:-:S07]  /*9060*/  MOV R2, UR41 ;  /* 0x0000002900027c02 */ /* 0x002fce0008000f00 */
.L_x_136:
[----:B-1----:R1:W4:Y:S02]  /*9070*/  SYNCS.PHASECHK.TRANS64.TRYWAIT P0, [R2+URZ+0x30], R4 ;  /* 0x00003004020075a7 */ /* 0x00232400080011ff */
[----:B----4-:R-:W-:Y:S05]  /*9080*/  @!P0 NANOSLEEP.SYNCS 0x989680 ;  /* 0x009896800000895d */ /* 0x010fea0003900000 */
[----:B------:R-:W4:Y:S02]  /*9090*/  @!P0 SYNCS.PHASECHK.TRANS64 P0, [R2+URZ+0x30], R4 ;  /* 0x00003004020085a7 */ /* 0x000f2400080010ff */
[----:B----4-:R-:W-:Y:S05]  /*90a0*/  @!P0 BRA `(.L_x_136) ;  /* 0xfffffffc00f08947 */ /* 0x010fea000383ffff */
[----:B------:R-:W-:Y:S05]  /*90b0*/  BRA `(.L_x_21) ;  /* 0xffffff8400ac7947 */ /* 0x000fea000383ffff */
.L_x_28:
[----:B-1----:R-:W-:-:S07]  /*90c0*/  MOV R2, UR17 ;  /* 0x0000001100027c02 */ /* 0x002fce0008000f00 */
.L_x_137:
[----:B-1----:R1:W4:Y:S02]  /*90d0*/  SYNCS.PHASECHK.TRANS64.TRYWAIT P0, [R2+URZ+0x30], R4 ;  /* 0x00003004020075a7 */ /* 0x00232400080011ff */
[----:B----4-:R-:W-:Y:S05]  /*90e0*/  @!P0 NANOSLEEP.SYNCS 0x989680 ;  /* 0x009896800000895d */ /* 0x010fea0003900000 */
[----:B------:R-:W4:Y:S02]  /*90f0*/  @!P0 SYNCS.PHASECHK.TRANS64 P0, [R2+URZ+0x30], R4 ;  /* 0x00003004020085a7 */ /* 0x000f2400080010ff */
[----:B----4-:R-:W-:Y:S05]  /*9100*/  @!P0 BRA `(.L_x_137) ;  /* 0xfffffffc00f08947 */ /* 0x010fea000383ffff */
[----:B------:R-:W-:Y:S05]  /*9110*/  BRA `(.L_x_27) ;  /* 0xffffff8800547947 */ /* 0x000fea000383ffff */
.L_x_32:
[----:B-1----:R1:W4:Y:S02]  /*9120*/  SYNCS.PHASECHK.TRANS64.TRYWAIT P0, [R2+URZ+0xb0], R3 ;  /* 0x0000b003020075a7 */ /* 0x00232400080011ff */
[----:B----4-:R-:W-:Y:S05]  /*9130*/  @!P0 NANOSLEEP.SYNCS 0x989680 ;  /* 0x009896800000895d */ /* 0x010fea0003900000 */
[----:B------:R-:W4:Y:S02]  /*9140*/  @!P0 SYNCS.PHASECHK.TRANS64 P0, [R2+URZ+0xb0], R3 ;  /* 0x0000b003020085a7 */ /* 0x000f2400080010ff */
[----:B----4-:R-:W-:Y:S05]  /*9150*/  @!P0 BRA `(.L_x_32) ;  /* 0xfffffffc00f08947 */ /* 0x010fea000383ffff */
[----:B------:R-:W-:Y:S05]  /*9160*/  BRA `(.L_x_138) ;  /* 0xffffff8800e07947 */ /* 0x000fea000383ffff */
.L_x_36:
[----:B--2---:R-:W-:-:S07]  /*9170*/  MOV R0, UR5 ;  /* 0x0000000500007c02 */ /* 0x004fce0008000f00 */
.L_x_139:
[----:B-1----:R1:W2:Y:S02]  /*9180*/  SYNCS.PHASECHK.TRANS64.TRYWAIT P0, [R0+URZ], R2 ;  /* 0x00000002000075a7 */ /* 0x0022a400080011ff */
[----:B--2---:R-:W-:Y:S05]  /*9190*/  @!P0 NANOSLEEP.SYNCS 0x989680 ;  /* 0x009896800000895d */ /* 0x004fea0003900000 */
[----:B------:R-:W2:Y:S02]  /*91a0*/  @!P0 SYNCS.PHASECHK.TRANS64 P0, [R0+URZ], R2 ;  /* 0x00000002000085a7 */ /* 0x000ea400080010ff */
[----:B--2---:R-:W-:Y:S05]  /*91b0*/  @!P0 BRA `(.L_x_139) ;  /* 0xfffffffc00f08947 */ /* 0x004fea000383ffff */
[----:B------:R-:W-:Y:S05]  /*91c0*/  BRA `(.L_x_140) ;  /* 0xffffff9000507947 */ /* 0x000fea000383ffff */
.L_x_37:
[----:B--2---:R-:W-:-:S07]  /*91d0*/  MOV R0, UR5 ;  /* 0x0000000500007c02 */ /* 0x004fce0008000f00 */
.L_x_141:
[----:B-1----:R1:W2:Y:S02]  /*91e0*/  SYNCS.PHASECHK.TRANS64.TRYWAIT P0, [R0+URZ], R3 ;  /* 0x00000003000075a7 */ /* 0x0022a400080011ff */
[----:B--2---:R-:W-:Y:S05]  /*91f0*/  @!P0 NANOSLEEP.SYNCS 0x989680 ;  /* 0x009896800000895d */ /* 0x004fea0003900000 */
[----:B------:R-:W2:Y:S02]  /*9200*/  @!P0 SYNCS.PHASECHK.TRANS64 P0, [R0+URZ], R3 ;  /* 0x00000003000085a7 */ /* 0x000ea400080010ff */
[----:B--2---:R-:W-:Y:S05]  /*9210*/  @!P0 BRA `(.L_x_141) ;  /* 0xfffffffc00f08947 */ /* 0x004fea000383ffff */
[----:B------:R-:W-:Y:S05]  /*9220*/  BRA `(.L_x_142) ;  /* 0xffffff90005c7947 */ /* 0x000fea000383ffff */
.L_x_38:
[----:B--2---:R-:W-:-:S07]  /*9230*/  MOV R0, UR5 ;  /* 0x0000000500007c02 */ /* 0x004fce0008000f00 */
.L_x_143:
[----:B-1----:R1:W2:Y:S02]  /*9240*/  SYNCS.PHASECHK.TRANS64.TRYWAIT P0, [R0+URZ], R3 ;  /* 0x00000003000075a7 */ /* 0x0022a400080011ff */
[----:B--2---:R-:W-:Y:S05]  /*9250*/  @!P0 NANOSLEEP.SYNCS 0x989680 ;  /* 0x009896800000895d */ /* 0x004fea0003900000 */
[----:B------:R-:W2:Y:S02]  /*9260*/  @!P0 SYNCS.PHASECHK.TRANS64 P0, [R0+URZ], R3 ;  /* 0x00000003000085a7 */ /* 0x000ea400080010ff */
[----:B--2---:R-:W-:Y:S05]  /*9270*/  @!P0 BRA `(.L_x_143) ;  /* 0xfffffffc00f08947 */ /* 0x004fea000383ffff */
[----:B------:R-:W-:Y:S05]  /*9280*/  BRA `(.L_x_144) ;  /* 0xffffff9000687947 */ /* 0x000fea000383ffff */
.L_x_39:
[----:B--2---:R-:W-:-:S07]  /*9290*/  MOV R0, UR5 ;  /* 0x0000000500007c02 */ /* 0x004fce0008000f00 */
.L_x_145:
[----:B-1----:R1:W2:Y:S02]  /*92a0*/  SYNCS.PHASECHK.TRANS64.TRYWAIT P0, [R0+URZ], R3 ;  /* 0x00000003000075a7 */ /* 0x0022a400080011ff */
[----:B--2---:R-:W-:Y:S05]  /*92b0*/  @!P0 NANOSLEEP.SYNCS 0x989680 ;  /* 0x009896800000895d */ /* 0x004fea0003900000 */
[----:B------:R-:W2:Y:S02]  /*92c0*/  @!P0 SYNCS.PHASECHK.TRANS64 P0, [R0+URZ], R3 ;  /* 0x00000003000085a7 */ /* 0x000ea400080010ff */
[----:B--2---:R-:W-:Y:S05]  /*92d0*/  @!P0 BRA `(.L_x_145) ;  /* 0xfffffffc00f08947 */ /* 0x004fea000383ffff */
[----:B------:R-:W-:Y:S05]  /*92e0*/  BRA `(.L_x_146) ;  /* 0xffffff9000747947 */ /* 0x000fea000383ffff */
.L_x_40:
[----:B--2---:R-:W-:-:S07]  /*92f0*/  MOV R0, UR5 ;  /* 0x0000000500007c02 */ /* 0x004fce0008000f00 */
.L_x_147:
[----:B-1----:R1:W2:Y:S02]  /*9300*/  SYNCS.PHASECHK.TRANS64.TRYWAIT P0, [R0+URZ], R3 ;  /* 0x00000003000075a7 */ /* 0x0022a400080011ff */
[----:B--2---:R-:W-:Y:S05]  /*9310*/  @!P0 NANOSLEEP.SYNCS 0x989680 ;  /* 0x009896800000895d */ /* 0x004fea0003900000 */
[----:B------:R-:W2:Y:S02]  /*9320*/  @!P0 SYNCS.PHASECHK.TRANS64 P0, [R0+URZ], R3 ;  /* 0x00000003000085a7 */ /* 0x000ea400080010ff */
[----:B--2---:R-:W-:Y:S05]  /*9330*/  @!P0 BRA `(.L_x_147) ;  /* 0xfffffffc00f08947 */ /* 0x004fea000383ffff */
[----:B------:R-:W-:Y:S05]  /*9340*/  BRA `(.L_x_148) ;  /* 0xffffff9000807947 */ /* 0x000fea000383ffff */
.L_x_43:
[----:B-1----:R1:W2:Y:S02]  /*9350*/  SYNCS.PHASECHK.TRANS64.TRYWAIT P0, [R0+URZ+0x110], R4 ;  /* 0x00011004000075a7 */ /* 0x0022a400080011ff */
[----:B--2---:R-:W-:Y:S05]  /*9360*/  @!P0 NANOSLEEP.SYNCS 0x989680 ;  /* 0x009896800000895d */ /* 0x004fea0003900000 */
[----:B------:R-:W2:Y:S02]  /*9370*/  @!P0 SYNCS.PHASECHK.TRANS64 P0, [R0+URZ+0x110], R4 ;  /* 0x00011004000085a7 */ /* 0x000ea400080010ff */
[----:B--2---:R-:W-:Y:S05]  /*9380*/  @!P0 BRA `(.L_x_43) ;  /* 0xfffffffc00f08947 */ /* 0x004fea000383ffff */
[----:B------:R-:W-:Y:S05]  /*9390*/  BRA `(.L_x_149) ;  /* 0xffffff9000dc7947 */ /* 0x000fea000383ffff */
.L_x_44:
[----:B------:R-:W-:-:S07]  /*93a0*/  MOV R0, UR5 ;  /* 0x0000000500007c02 */ /* 0x000fce0008000f00 */
.L_x_150:
[----:B-1----:R1:W2:Y:S02]  /*93b0*/  SYNCS.PHASECHK.TRANS64.TRYWAIT P0, [R0+URZ+0xc0], R5 ;  /* 0x0000c005000075a7 */ /* 0x0022a400080011ff */
[----:B--2---:R-:W-:Y:S05]  /*93c0*/  @!P0 NANOSLEEP.SYNCS 0x989680 ;  /* 0x009896800000895d */ /* 0x004fea0003900000 */
[----:B------:R-:W2:Y:S02]  /*93d0*/  @!P0 SYNCS.PHASECHK.TRANS64 P0, [R0+URZ+0xc0], R5 ;  /* 0x0000c005000085a7 */ /* 0x000ea400080010ff */
[----:B--2---:R-:W-:Y:S05]  /*93e0*/  @!P0 BRA `(.L_x_150) ;  /* 0xfffffffc00f08947 */ /* 0x004fea000383ffff */
[----:B------:R-:W-:Y:S05]  /*93f0*/  BRA `(.L_x_151) ;  /* 0xffffff9000ec7947 */ /* 0x000fea000383ffff */
.L_x_45:
[----:B-1----:R1:W2:Y:S02]  /*9400*/  SYNCS.PHASECHK.TRANS64.TRYWAIT P1, [R0+URZ+0xb0], R4 ;  /* 0x0000b004000075a7 */ /* 0x0022a400080211ff */
[----:B--2---:R-:W-:Y:S05]  /*9410*/  @!P1 NANOSLEEP.SYNCS 0x989680 ;  /* 0x009896800000995d */ /* 0x004fea0003900000 */
[----:B------:R-:W2:Y:S02]  /*9420*/  @!P1 SYNCS.PHASECHK.TRANS64 P1, [R0+URZ+0xb0], R4 ;  /* 0x0000b004000095a7 */ /* 0x000ea400080210ff */
[----:B--2---:R-:W-:Y:S05]  /*9430*/  @!P1 BRA `(.L_x_45) ;  /* 0xfffffffc00f09947 */ /* 0x004fea000383ffff */
[----:B------:R-:W-:Y:S05]  /*9440*/  BRA `(.L_x_152) ;  /* 0xffffff94001c7947 */ /* 0x000fea000383ffff */
.L_x_48:
[----:B------:R-:W-:-:S07]  /*9450*/  MOV R0, UR5 ;  /* 0x0000000500007c02 */ /* 0x000fce0008000f00 */
.L_x_153:
[----:B-1----:R1:W2:Y:S02]  /*9460*/  SYNCS.PHASECHK.TRANS64.TRYWAIT P0, [R0+URZ+0xc0], R2 ;  /* 0x0000c002000075a7 */ /* 0x0022a400080011ff */
[----:B--2---:R-:W-:Y:S05]  /*9470*/  @!P0 NANOSLEEP.SYNCS 0x989680 ;  /* 0x009896800000895d */ /* 0x004fea0003900000 */
[----:B------:R-:W2:Y:S02]  /*9480*/  @!P0 SYNCS.PHASECHK.TRANS64 P0, [R0+URZ+0xc0], R2 ;  /* 0x0000c002000085a7 */ /* 0x000ea400080010ff */
[----:B--2---:R-:W-:Y:S05]  /*9490*/  @!P0 BRA `(.L_x_153) ;  /* 0xfffffffc00f08947 */ /* 0x004fea000383ffff */
[----:B------:R-:W-:Y:S05]  /*94a0*/  BRA `(.L_x_47) ;  /* 0xffffff9400707947 */ /* 0x000fea000383ffff */
.L_x_55:
[----:B-1----:R1:W2:Y:S02]  /*94b0*/  SYNCS.PHASECHK.TRANS64.TRYWAIT P1, [R0+URZ+0xb0], R2 ;  /* 0x0000b002000075a7 */ /* 0x0022a400080211ff */
[----:B--2---:R-:W-:Y:S05]  /*94c0*/  @!P1 NANOSLEEP.SYNCS 0x989680 ;  /* 0x009896800000995d */ /* 0x004fea0003900000 */
[----:B------:R-:W2:Y:S02]  /*94d0*/  @!P1 SYNCS.PHASECHK.TRANS64 P1, [R0+URZ+0xb0], R2 ;  /* 0x0000b002000095a7 */ /* 0x000ea400080210ff */
[----:B--2---:R-:W-:Y:S05]  /*94e0*/  @!P1 BRA `(.L_x_55) ;  /* 0xfffffffc00f09947 */ /* 0x004fea000383ffff */
[----:B------:R-:W-:Y:S05]  /*94f0*/  BRA `(.L_x_154) ;  /* 0xffffff9800e07947 */ /* 0x000fea000383ffff */
.L_x_56:
[----:B------:R-:W-:-:S07]  /*9500*/  MOV R2, UR7 ;  /* 0x0000000700027c02 */ /* 0x000fce0008000f00 */
.L_x_155:
[----:B-1----:R1:W2:Y:S02]  /*9510*/  SYNCS.PHASECHK.TRANS64.TRYWAIT P0, [R2+URZ+0xf0], R0 ;  /* 0x0000f000020075a7 */ /* 0x0022a400080011ff */
[----:B--2---:R-:W-:Y:S05]  /*9520*/  @!P0 NANOSLEEP.SYNCS 0x989680 ;  /* 0x009896800000895d */ /* 0x004fea0003900000 */
[----:B------:R-:W2:Y:S02]  /*9530*/  @!P0 SYNCS.PHASECHK.TRANS64 P0, [R2+URZ+0xf0], R0 ;  /* 0x0000f000020085a7 */ /* 0x000ea400080010ff */
[----:B--2---:R-:W-:Y:S05]  /*9540*/  @!P0 BRA `(.L_x_155) ;  /* 0xfffffffc00f08947 */ /* 0x004fea000383ffff */
[----:B------:R-:W-:Y:S05]  /*9550*/  BRA `(.L_x_156) ;  /* 0xffffff9c00187947 */ /* 0x000fea000383ffff */
.L_x_59:
[----:B------:R-:W-:Y:S07]  /*9560*/  MOV R0, UR6 ;  /* 0x0000000600007c02 */ /* 0x000fee0008000f00 */
.L_x_157:
[----:B-1----:R1:W2:Y:S02]  /*9570*/  SYNCS.PHASECHK.TRANS64.TRYWAIT P0, [R0+URZ], R2 ;  /* 0x00000002000075a7 */ /* 0x0022a400080011ff */
[----:B--2---:R-:W-:Y:S05]  /*9580*/  @!P0 NANOSLEEP.SYNCS 0x989680 ;  /* 0x009896800000895d */ /* 0x004fea0003900000 */
[----:B------:R-:W2:Y:S02]  /*9590*/  @!P0 SYNCS.PHASECHK.TRANS64 P0, [R0+URZ], R2 ;  /* 0x00000002000085a7 */ /* 0x000ea400080010ff */
[----:B--2---:R-:W-:Y:S05]  /*95a0*/  @!P0 BRA `(.L_x_157) ;  /* 0xfffffffc00f08947 */ /* 0x004fea000383ffff */
[----:B------:R-:W-:Y:S05]  /*95b0*/  BRA `(.L_x_58) ;  /* 0xffffff9c00347947 */ /* 0x000fea000383ffff */
.L_x_62:
[----:B------:R-:W-:-:S07]  /*95c0*/  MOV R0, UR6 ;  /* 0x0000000600007c02 */ /* 0x000fce0008000f00 */
.L_x_158:
[----:B--2---:R2:W4:Y:S02]  /*95d0*/  SYNCS.PHASECHK.TRANS64.TRYWAIT P0, [R0+URZ], R2 ;  /* 0x00000002000075a7 */ /* 0x00452400080011ff */
[----:B----4-:R-:W-:Y:S05]  /*95e0*/  @!P0 NANOSLEEP.SYNCS 0x989680 ;  /* 0x009896800000895d */ /* 0x010fea0003900000 */
[----:B------:R-:W4:Y:S02]  /*95f0*/  @!P0 SYNCS.PHASECHK.TRANS64 P0, [R0+URZ], R2 ;  /* 0x00000002000085a7 */ /* 0x000f2400080010ff */
[----:B----4-:R-:W-:Y:S05]  /*9600*/  @!P0 BRA `(.L_x_158) ;  /* 0xfffffffc00f08947 */ /* 0x010fea000383ffff */
[----:B------:R-:W-:Y:S05]  /*9610*/  BRA `(.L_x_159) ;  /* 0xffffffa000107947 */ /* 0x000fea000383ffff */
.L_x_63:
[----:B------:R-:W-:-:S07]  /*9620*/  MOV R0, UR6 ;  /* 0x0000000600007c02 */ /* 0x000fce0008000f00 */
.L_x_160:
[----:B-1----:R1:W2:Y:S02]  /*9630*/  SYNCS.PHASECHK.TRANS64.TRYWAIT P0, [R0+URZ], R3 ;  /* 0x00000003000075a7 */ /* 0x0022a400080011ff */
[----:B--2---:R-:W-:Y:S05]  /*9640*/  @!P0 NANOSLEEP.SYNCS 0x989680 ;  /* 0x009896800000895d */ /* 0x004fea0003900000 */
[----:B------:R-:W2:Y:S02]  /*9650*/  @!P0 SYNCS.PHASECHK.TRANS64 P0, [R0+URZ], R3 ;  /* 0x00000003000085a7 */ /* 0x000ea400080010ff */
[----:B--2---:R-:W-:Y:S05]  /*9660*/  @!P0 BRA `(.L_x_160) ;  /* 0xfffffffc00f08947 */ /* 0x004fea000383ffff */
[----:B------:R-:W-:Y:S05]  /*9670*/  BRA `(.L_x_161) ;  /* 0xffffffa0001c7947 */ /* 0x000fea000383ffff */
.L_x_64:
[----:B------:R-:W-:-:S07]  /*9680*/  MOV R0, UR6 ;  /* 0x0000000600007c02 */ /* 0x000fce0008000f00 */
.L_x_162:
[----:B-1----:R1:W2:Y:S02]  /*9690*/  SYNCS.PHASECHK.TRANS64.TRYWAIT P0, [R0+URZ], R3 ;  /* 0x00000003000075a7 */ /* 0x0022a400080011ff */
[----:B--2---:R-:W-:Y:S05]  /*96a0*/  @!P0 NANOSLEEP.SYNCS 0x989680 ;  /* 0x009896800000895d */ /* 0x004fea0003900000 */
[----:B------:R-:W2:Y:S02]  /*96b0*/  @!P0 SYNCS.PHASECHK.TRANS64 P0, [R0+URZ], R3 ;  /* 0x00000003000085a7 */ /* 0x000ea400080010ff */
[----:B--2---:R-:W-:Y:S05]  /*96c0*/  @!P0 BRA `(.L_x_162) ;  /* 0xfffffffc00f08947 */ /* 0x004fea000383ffff */
[----:B------:R-:W-:Y:S05]  /*96d0*/  BRA `(.L_x_163) ;  /* 0xffffffa000287947 */ /* 0x000fea000383ffff */
.L_x_65:
[----:B-1----:R-:W-:-:S07]  /*96e0*/  MOV R0, UR7 ;  /* 0x0000000700007c02 */ /* 0x002fce0008000f00 */
.L_x_164:
[----:B-1----:R1:W2:Y:S02]  /*96f0*/  SYNCS.PHASECHK.TRANS64.TRYWAIT P0, [R0+URZ], R2 ;  /* 0x00000002000075a7 */ /* 0x0022a400080011ff */
[----:B--2---:R-:W-:Y:S05]  /*9700*/  @!P0 NANOSLEEP.SYNCS 0x989680 ;  /* 0x009896800000895d */ /* 0x004fea0003900000 */
[----:B------:R-:W2:Y:S02]  /*9710*/  @!P0 SYNCS.PHASECHK.TRANS64 P0, [R0+URZ], R2 ;  /* 0x00000002000085a7 */ /* 0x000ea400080010ff */
[----:B--2---:R-:W-:Y:S05]  /*9720*/  @!P0 BRA `(.L_x_164) ;  /* 0xfffffffc00f08947 */ /* 0x004fea000383ffff */
[----:B------:R-:W-:Y:S05]  /*9730*/  BRA `(.L_x_165) ;  /* 0xffffffa000347947 */ /* 0x000fea000383ffff */
.L_x_70:
[----:B---3--:R3:W1:Y:S02]  /*9740*/  SYNCS.PHASECHK.TRANS64.TRYWAIT P0, [R0+URZ+0xb0], R2 ;  /* 0x0000b002000075a7 */ /* 0x00866400080011ff */
[----:B-1----:R-:W-:Y:S05]  /*9750*/  @!P0 NANOSLEEP.SYNCS 0x989680 ;  /* 0x009896800000895d */ /* 0x002fea0003900000 */
[----:B------:R-:W1:Y:S02]  /*9760*/  @!P0 SYNCS.PHASECHK.TRANS64 P0, [R0+URZ+0xb0], R2 ;  /* 0x0000b002000085a7 */ /* 0x000e6400080010ff */
[----:B-1----:R-:W-:Y:S05]  /*9770*/  @!P0 BRA `(.L_x_70) ;  /* 0xfffffffc00f08947 */ /* 0x002fea000383ffff */
[----:B------:R-:W-:Y:S05]  /*9780*/  BRA `(.L_x_166) ;  /* 0xffffffa400407947 */ /* 0x000fea000383ffff */
.L_x_73:
[----:B------:R-:W-:Y:S07]  /*9790*/  MOV R0, UR6 ;  /* 0x0000000600007c02 */ /* 0x000fee0008000f00 */
.L_x_167:
[----:B-1----:R1:W3:Y:S02]  /*97a0*/  SYNCS.PHASECHK.TRANS64.TRYWAIT P0, [R0+URZ+0xa8], R2 ;  /* 0x0000a802000075a7 */ /* 0x0022e400080011ff */
[----:B---3--:R-:W-:Y:S05]  /*97b0*/  @!P0 NANOSLEEP.SYNCS 0x989680 ;  /* 0x009896800000895d */ /* 0x008fea0003900000 */
[----:B------:R-:W3:Y:S02]  /*97c0*/  @!P0 SYNCS.PHASECHK.TRANS64 P0, [R0+URZ+0xa8], R2 ;  /* 0x0000a802000085a7 */ /* 0x000ee400080010ff */
[----:B---3--:R-:W-:Y:S05]  /*97d0*/  @!P0 BRA `(.L_x_167) ;  /* 0xfffffffc00f08947 */ /* 0x008fea000383ffff */
[----:B------:R-:W-:Y:S05]  /*97e0*/  BRA `(.L_x_72) ;  /* 0xffffffa800207947 */ /* 0x000fea000383ffff */
.L_x_76:
[----:B------:R-:W-:Y:S07]  /*97f0*/  MOV R0, UR6 ;  /* 0x0000000600007c02 */ /* 0x000fee0008000f00 */
.L_x_168:
[----:B-1----:R1:W2:Y:S02]  /*9800*/  SYNCS.PHASECHK.TRANS64.TRYWAIT P0, [R0+URZ+0x80], R32 ;  /* 0x00008020000075a7 */ /* 0x0022a400080011ff */
[----:B--2---:R-:W-:Y:S05]  /*9810*/  @!P0 NANOSLEEP.SYNCS 0x989680 ;  /* 0x009896800000895d */ /* 0x004fea0003900000 */
[----:B------:R-:W2:Y:S02]  /*9820*/  @!P0 SYNCS.PHASECHK.TRANS64 P0, [R0+URZ+0x80], R32 ;  /* 0x00008020000085a7 */ /* 0x000ea400080010ff */
[----:B--2---:R-:W-:Y:S05]  /*9830*/  @!P0 BRA `(.L_x_168) ;  /* 0xfffffffc00f08947 */ /* 0x004fea000383ffff */
[----:B------:R-:W-:Y:S05]  /*9840*/  BRA `(.L_x_169) ;  /* 0xffffffa800987947 */ /* 0x000fea000383ffff */
.L_x_77:
[----:B------:R-:W-:Y:S07]  /*9850*/  MOV R0, UR6 ;  /* 0x0000000600007c02 */ /* 0x000fee0008000f00 */
.L_x_170:
[----:B-1----:R1:W2:Y:S02]  /*9860*/  SYNCS.PHASECHK.TRANS64.TRYWAIT P0, [R0+URZ+0x88], R32 ;  /* 0x00008820000075a7 */ /* 0x0022a400080011ff */
[----:B--2---:R-:W-:Y:S05]  /*9870*/  @!P0 NANOSLEEP.SYNCS 0x989680 ;  /* 0x009896800000895d */ /* 0x004fea0003900000 */
[----:B------:R-:W2:Y:S02]  /*9880*/  @!P0 SYNCS.PHASECHK.TRANS64 P0, [R0+URZ+0x88], R32 ;  /* 0x00008820000085a7 */ /* 0x000ea400080010ff */
[----:B--2---:R-:W-:Y:S05]  /*9890*/  @!P0 BRA `(.L_x_170) ;  /* 0xfffffffc00f08947 */ /* 0x004fea000383ffff */
[----:B------:R-:W-:Y:S05]  /*98a0*/  BRA `(.L_x_171) ;  /* 0xffffffa800d47947 */ /* 0x000fea000383ffff */
.L_x_78:
[----:B------:R-:W-:Y:S07]  /*98b0*/  MOV R0, UR6 ;  /* 0x0000000600007c02 */ /* 0x000fee0008000f00 */
.L_x_172:
[----:B-1----:R1:W2:Y:S02]  /*98c0*/  SYNCS.PHASECHK.TRANS64.TRYWAIT P0, [R0+URZ+0x90], R32 ;  /* 0x00009020000075a7 */ /* 0x0022a400080011ff */
[----:B--2---:R-:W-:Y:S05]  /*98d0*/  @!P0 NANOSLEEP.SYNCS 0x989680 ;  /* 0x009896800000895d */ /* 0x004fea0003900000 */
[----:B------:R-:W2:Y:S02]  /*98e0*/  @!P0 SYNCS.PHASECHK.TRANS64 P0, [R0+URZ+0x90], R32 ;  /* 0x00009020000085a7 */ /* 0x000ea400080010ff */
[----:B--2---:R-:W-:Y:S05]  /*98f0*/  @!P0 BRA `(.L_x_172) ;  /* 0xfffffffc00f08947 */ /* 0x004fea000383ffff */
[----:B------:R-:W-:Y:S05]  /*9900*/  BRA `(.L_x_173) ;  /* 0xffffffac00187947 */ /* 0x000fea000383ffff */
.L_x_79:
[----:B------:R-:W-:Y:S07]  /*9910*/  MOV R0, UR6 ;  /* 0x0000000600007c02 */ /* 0x000fee0008000f00 */
.L_x_174:
[----:B-1----:R1:W2:Y:S02]  /*9920*/  SYNCS.PHASECHK.TRANS64.TRYWAIT P0, [R0+URZ+0x98], R32 ;  /* 0x00009820000075a7 */ /* 0x0022a400080011ff */
[----:B--2---:R-:W-:Y:S05]  /*9930*/  @!P0 NANOSLEEP.SYNCS 0x989680 ;  /* 0x009896800000895d */ /* 0x004fea0003900000 */
[----:B------:R-:W2:Y:S02]  /*9940*/  @!P0 SYNCS.PHASECHK.TRANS64 P0, [R0+URZ+0x98], R32 ;  /* 0x00009820000085a7 */ /* 0x000ea400080010ff */
[----:B--2---:R-:W-:Y:S05]  /*9950*/  @!P0 BRA `(.L_x_174) ;  /* 0xfffffffc00f08947 */ /* 0x004fea000383ffff */
[----:B------:R-:W-:Y:S05]  /*9960*/  BRA `(.L_x_175) ;  /* 0xffffffac00a07947 */ /* 0x000fea000383ffff */
.L_x_81:
[----:B------:R-:W-:-:S07]  /*9970*/  MOV R0, UR6 ;  /* 0x0000000600007c02 */ /* 0x000fce0008000f00 */
.L_x_176:
[----:B-1----:R1:W2:Y:S02]  /*9980*/  SYNCS.PHASECHK.TRANS64.TRYWAIT P0, [R0+URZ+0x80], R2 ;  /* 0x00008002000075a7 */ /* 0x0022a400080011ff */
[----:B--2---:R-:W-:Y:S05]  /*9990*/  @!P0 NANOSLEEP.SYNCS 0x989680 ;  /* 0x009896800000895d */ /* 0x004fea0003900000 */
[----:B------:R-:W2:Y:S02]  /*99a0*/  @!P0 SYNCS.PHASECHK.TRANS64 P0, [R0+URZ+0x80], R2 ;  /* 0x00008002000085a7 */ /* 0x000ea400080010ff */
[----:B--2---:R-:W-:Y:S05]  /*99b0*/  @!P0 BRA `(.L_x_176) ;  /* 0xfffffffc00f08947 */ /* 0x004fea000383ffff */
[----:B------:R-:W-:Y:S05]  /*99c0*/  BRA `(.L_x_177) ;  /* 0xffffffb000107947 */ /* 0x000fea000383ffff */
.L_x_82:
[----:B-1----:R-:W-:-:S07]  /*99d0*/  MOV R0, UR6 ;  /* 0x0000000600007c02 */ /* 0x002fce0008000f00 */
.L_x_178:
[----:B-1----:R1:W2:Y:S02]  /*99e0*/  SYNCS.PHASECHK.TRANS64.TRYWAIT P0, [R0+URZ+0x88], R2 ;  /* 0x00008802000075a7 */ /* 0x0022a400080011ff */
[----:B--2---:R-:W-:Y:S05]  /*99f0*/  @!P0 NANOSLEEP.SYNCS 0x989680 ;  /* 0x009896800000895d */ /* 0x004fea0003900000 */
[----:B------:R-:W2:Y:S02]  /*9a00*/  @!P0 SYNCS.PHASECHK.TRANS64 P0, [R0+URZ+0x88], R2 ;  /* 0x00008802000085a7 */ /* 0x000ea400080010ff */
[----:B--2---:R-:W-:Y:S05]  /*9a10*/  @!P0 BRA `(.L_x_178) ;  /* 0xfffffffc00f08947 */ /* 0x004fea000383ffff */
[----:B------:R-:W-:Y:S05]  /*9a20*/  BRA `(.L_x_179) ;  /* 0xffffffb000007947 */ /* 0x000fea000383ffff */
.L_x_83:
[----:B-1----:R-:W-:-:S07]  /*9a30*/  MOV R0, UR6 ;  /* 0x0000000600007c02 */ /* 0x002fce0008000f00 */
.L_x_180:
[----:B-1----:R1:W2:Y:S02]  /*9a40*/  SYNCS.PHASECHK.TRANS64.TRYWAIT P0, [R0+URZ+0x90], R2 ;  /* 0x00009002000075a7 */ /* 0x0022a400080011ff */
[----:B--2---:R-:W-:Y:S05]  /*9a50*/  @!P0 NANOSLEEP.SYNCS 0x989680 ;  /* 0x009896800000895d */ /* 0x004fea0003900000 */
[----:B------:R-:W2:Y:S02]  /*9a60*/  @!P0 SYNCS.PHASECHK.TRANS64 P0, [R0+URZ+0x90], R2 ;  /* 0x00009002000085a7 */ /* 0x000ea400080010ff */
[----:B--2---:R-:W-:Y:S05]  /*9a70*/  @!P0 BRA `(.L_x_180) ;  /* 0xfffffffc00f08947 */ /* 0x004fea000383ffff */
[----:B------:R-:W-:Y:S05]  /*9a80*/  BRA `(.L_x_181) ;  /* 0xffffffac00f07947 */ /* 0x000fea000383ffff */
.L_x_85:
[----:B--2---:R2:W4:Y:S02]  /*9a90*/  SYNCS.PHASECHK.TRANS64.TRYWAIT P0, [R0+URZ+0xb0], R2 ;  /* 0x0000b002000075a7 */ /* 0x00452400080011ff */
[----:B----4-:R-:W-:Y:S05]  /*9aa0*/  @!P0 NANOSLEEP.SYNCS 0x989680 ;  /* 0x009896800000895d */ /* 0x010fea0003900000 */
[----:B------:R-:W4:Y:S02]  /*9ab0*/  @!P0 SYNCS.PHASECHK.TRANS64 P0, [R0+URZ+0xb0], R2 ;  /* 0x0000b002000085a7 */ /* 0x000f2400080010ff */
[----:B----4-:R-:W-:Y:S05]  /*9ac0*/  @!P0 BRA `(.L_x_85) ;  /* 0xfffffffc00f08947 */ /* 0x010fea000383ffff */
[----:B------:R-:W-:Y:S05]  /*9ad0*/  BRA `(.L_x_182) ;  /* 0xffffffb000c87947 */ /* 0x000fea000383ffff */
.L_x_98:
[----:B-1----:R-:W-:Y:S04]  /*9ae0*/  MOV R3, UR41 ;  /* 0x0000002900037c02 */ /* 0x002fe80008000f00 */
[----:B------:R1:W4:Y:S03]  /*9af0*/  SYNCS.PHASECHK.TRANS64.TRYWAIT P1, [R3+URZ+0x60], R4 ;  /* 0x00006004030075a7 */ /* 0x00032600080211ff */
[----:B----4-:R-:W-:Y:S05]  /*9b00*/  @!P1 NANOSLEEP.SYNCS 0x989680 ;  /* 0x009896800000995d */ /* 0x010fea0003900000 */
[----:B------:R-:W4:Y:S02]  /*9b10*/  @!P1 SYNCS.PHASECHK.TRANS64 P1, [R3+URZ+0x60], R4 ;  /* 0x00006004030095a7 */ /* 0x000f2400080210ff */
[----:B----4-:R-:W-:Y:S05]  /*9b20*/  @!P1 BRA `(.L_x_98) ;  /* 0xfffffffc00ec9947 */ /* 0x010fea000383ffff */
[----:B------:R-:W-:Y:S05]  /*9b30*/  BRA `(.L_x_97) ;  /* 0xffffffc0004c7947 */ /* 0x000fea000383ffff */
.L_x_100:
[----:B-1----:R1:W3:Y:S02]  /*9b40*/  SYNCS.PHASECHK.TRANS64.TRYWAIT P0, [R60+URZ+0xd0], R0 ;  /* 0x0000d0003c0075a7 */ /* 0x0022e400080011ff */
[----:B---3--:R-:W-:Y:S05]  /*9b50*/  @!P0 NANOSLEEP.SYNCS 0x989680 ;  /* 0x009896800000895d */ /* 0x008fea0003900000 */
[----:B------:R-:W3:Y:S02]  /*9b60*/  @!P0 SYNCS.PHASECHK.TRANS64 P0, [R60+URZ+0xd0], R0 ;  /* 0x0000d0003c0085a7 */ /* 0x000ee400080010ff */
[----:B---3--:R-:W-:Y:S05]  /*9b70*/  @!P0 BRA `(.L_x_100) ;  /* 0xfffffffc00f08947 */ /* 0x008fea000383ffff */
[----:B------:R-:W-:Y:S05]  /*9b80*/  BRA `(.L_x_99) ;  /* 0xffffffc000747947 */ /* 0x000fea000383ffff */
.L_x_109:
[----:B--2---:R2:W3:Y:S02]  /*9b90*/  SYNCS.PHASECHK.TRANS64.TRYWAIT P0, [R3+URZ+0x60], R0 ;  /* 0x00006000030075a7 */ /* 0x0044e400080011ff */
[----:B---3--:R-:W-:Y:S05]  /*9ba0*/  @!P0 NANOSLEEP.SYNCS 0x989680 ;  /* 0x009896800000895d */ /* 0x008fea0003900000 */
[----:B------:R-:W3:Y:S02]  /*9bb0*/  @!P0 SYNCS.PHASECHK.TRANS64 P0, [R3+URZ+0x60], R0 ;  /* 0x00006000030085a7 */ /* 0x000ee400080010ff */
[----:B---3--:R-:W-:Y:S05]  /*9bc0*/  @!P0 BRA `(.L_x_109) ;  /* 0xfffffffc00f08947 */ /* 0x008fea000383ffff */
[----:B------:R-:W-:Y:S05]  /*9bd0*/  BRA `(.L_x_108) ;  /* 0xffffffcc00507947 */ /* 0x000fea000383ffff */
.L_x_117:
[----:B--2---:R2:W3:Y:S02]  /*9be0*/  SYNCS.PHASECHK.TRANS64.TRYWAIT P0, [R0+URZ+0x60], R7 ;  /* 0x00006007000075a7 */ /* 0x0044e400080011ff */
[----:B---3--:R-:W-:Y:S05]  /*9bf0*/  @!P0 NANOSLEEP.SYNCS 0x989680 ;  /* 0x009896800000895d */ /* 0x008fea0003900000 */
[----:B------:R-:W3:Y:S02]  /*9c00*/  @!P0 SYNCS.PHASECHK.TRANS64 P0, [R0+URZ+0x60], R7 ;  /* 0x00006007000085a7 */ /* 0x000ee400080010ff */
[----:B---3--:R-:W-:Y:S05]  /*9c10*/  @!P0 BRA `(.L_x_117) ;  /* 0xfffffffc00f08947 */ /* 0x008fea000383ffff */
[----:B------:R-:W-:Y:S05]  /*9c20*/  BRA `(.L_x_116) ;  /* 0xffffffd800507947 */ /* 0x000fea000383ffff */
.L_x_125:
[----:B--2---:R2:W3:Y:S02]  /*9c30*/  SYNCS.PHASECHK.TRANS64.TRYWAIT P0, [R0+URZ+0x60], R6 ;  /* 0x00006006000075a7 */ /* 0x0044e400080011ff */
[----:B---3--:R-:W-:Y:S05]  /*9c40*/  @!P0 NANOSLEEP.SYNCS 0x989680 ;  /* 0x009896800000895d */ /* 0x008fea0003900000 */
[----:B------:R-:W3:Y:S02]  /*9c50*/  @!P0 SYNCS.PHASECHK.TRANS64 P0, [R0+URZ+0x60], R6 ;  /* 0x00006006000085a7 */ /* 0x000ee400080010ff */
[----:B---3--:R-:W-:Y:S05]  /*9c60*/  @!P0 BRA `(.L_x_125) ;  /* 0xfffffffc00f08947 */ /* 0x008fea000383ffff */
[----:B------:R-:W-:Y:S05]  /*9c70*/  BRA `(.L_x_124) ;  /* 0xffffffe400507947 */ /* 0x000fea000383ffff */
        .weak           $__internal_0_$__cuda_sm10x_tcgen05_guardrail_trap_col_being_dealloced_not_returned_by_alloc
        .type           $__internal_0_$__cuda_sm10x_tcgen05_guardrail_trap_col_being_dealloced_not_returned_by_alloc,@function
        .size           $__internal_0_$__cuda_sm10x_tcgen05_guardrail_trap_col_being_dealloced_not_returned_by_alloc,($__internal_1_$__cuda_sm10x_tcgen05_guardrail_trap_phase_invalid_during_alloc - $__internal_0_$__cuda_sm10x_tcgen05_guardrail_trap_col_being_dealloced_not_returned_by_alloc)
$__internal_0_$__cuda_sm10x_tcgen05_guardrail_trap_col_being_dealloced_not_returned_by_alloc:
[----:B------:R-:W-:Y:S05]  /*9c80*/  BPT.TRAP 0x1 ;  /* 0x000000040000795c */ /* 0x000fea0000300000 */
[----:B------:R-:W-:-:S04]  /*9c90*/  HFMA2 R3, -RZ, RZ, 0, 0 ;  /* 0x00000000ff037431 */ /* 0x000fc800000001ff */
[----:B------:R-:W-:Y:S05]  /*9ca0*/  RET.REL.NODEC R2 `(_ZN7cutlass13device_kernelINS_4gemm6kernel13GemmUniversalIN4cute5tupleIJiiiiEEENS1_10collective13CollectiveMmaINS1_35MainloopSm100TmaUmmaWarpSpecializedILi6ELi2ELi4ENS5_IJNS4_1CILi1EEESB_SB_EEEEENS5_IJNSA_ILi128EEESE_NSA_ILi64EEEEEENS_10bfloat16_tENS5_IJlSB_lEEESH_SI_NS4_8TiledMMAINS4_8MMA_AtomIJNS4_20SM100_MMA_F16BF16_SSISH_SH_fLi128ELi128ELNS4_4UMMA5MajorE0ELSN_0ELNSM_7ScaleInE0ELSO_0EEEEEENS4_6LayoutISC_NS5_IJNSA_ILi0EEESS_SS_EEEEENS5_IJNS4_10UnderscoreESV_SV_EEEEENS4_13SM90_TMA_LOADENS4_14ComposedLayoutINS4_7SwizzleILi3ELi4ELi3EEENS4_18smem_ptr_flag_bitsILi16EEENSR_INS5_IJNSA_ILi8EEESF_EEENS5_IJSF_SB_EEEEEEEvNS4_8identityESY_S18_vS19_EENS_8epilogue10collective18CollectiveEpilogueINS1B_23Sm100TmaWarpSpecializedILi4ELi2ELi32ELb1ELb0EEEJSG_NS5_IJNSR_ISE_SB_EENSR_INSA_ILi32EEESB_EEEEESH_SI_SH_SI_NS1B_6fusion15FusionCallbacksIS1F_NS1K_23LinCombPerRowBiasEltActINS1B_6thread4ReLuESH_fSH_SH_fLi8ELNS_15FloatRoundStyleE2EEESG_S1J_JEEENS4_5SM1004TMEM4LOAD26SM100_TMEM_LOAD_32dp32b32xESY_NSZ_INS10_ILi2ELi4ELi3EEES13_NSR_INS5_IJS14_S1H_EEENS5_IJS1H_SB_EEEEEEENS4_39AutoVectorizingCopyWithAssumedAlignmentILi128EEENS4_14SM90_TMA_STOREES20_S22_S22_EEEvvEEEEvNT_6ParamsE) ;  /* 0xffffff6002d47950 */ /* 0x000fea0003c3ffff */
        .weak           $__internal_1_$__cuda_sm10x_tcgen05_guardrail_trap_phase_invalid_during_alloc
        .type           $__internal_1_$__cuda_sm10x_tcgen05_guardrail_trap_phase_invalid_during_alloc,@function
        .size           $__internal_1_$__cuda_sm10x_tcgen05_guardrail_trap_phase_invalid_during_alloc,($__internal_2_$__cuda_sm10x_tcgen05_guardrail_trap_unallocated_columns_being_dealloced - $__internal_1_$__cuda_sm10x_tcgen05_guardrail_trap_phase_invalid_during_alloc)
$__internal_1_$__cuda_sm10x_tcgen05_guardrail_trap_phase_invalid_during_alloc:
[----:B------:R-:W-:Y:S05]  /*9cb0*/  BPT.TRAP 0x1 ;  /* 0x000000040000795c */ /* 0x000fea0000300000 */
[----:B------:R-:W-:-:S04]  /*9cc0*/  MOV R3, 0x0 ;  /* 0x0000000000037802 */ /* 0x000fc80000000f00 */
[----:B------:R-:W-:Y:S05]  /*9cd0*/  RET.REL.NODEC R2 `(_ZN7cutlass13device_kernelINS_4gemm6kernel13GemmUniversalIN4cute5tupleIJiiiiEEENS1_10collective13CollectiveMmaINS1_35MainloopSm100TmaUmmaWarpSpecializedILi6ELi2ELi4ENS5_IJNS4_1CILi1EEESB_SB_EEEEENS5_IJNSA_ILi128EEESE_NSA_ILi64EEEEEENS_10bfloat16_tENS5_IJlSB_lEEESH_SI_NS4_8TiledMMAINS4_8MMA_AtomIJNS4_20SM100_MMA_F16BF16_SSISH_SH_fLi128ELi128ELNS4_4UMMA5MajorE0ELSN_0ELNSM_7ScaleInE0ELSO_0EEEEEENS4_6LayoutISC_NS5_IJNSA_ILi0EEESS_SS_EEEEENS5_IJNS4_10UnderscoreESV_SV_EEEEENS4_13SM90_TMA_LOADENS4_14ComposedLayoutINS4_7SwizzleILi3ELi4ELi3EEENS4_18smem_ptr_flag_bitsILi16EEENSR_INS5_IJNSA_ILi8EEESF_EEENS5_IJSF_SB_EEEEEEEvNS4_8identityESY_S18_vS19_EENS_8epilogue10collective18CollectiveEpilogueINS1B_23Sm100TmaWarpSpecializedILi4ELi2ELi32ELb1ELb0EEEJSG_NS5_IJNSR_ISE_SB_EENSR_INSA_ILi32EEESB_EEEEESH_SI_SH_SI_NS1B_6fusion15FusionCallbacksIS1F_NS1K_23LinCombPerRowBiasEltActINS1B_6thread4ReLuESH_fSH_SH_fLi8ELNS_15FloatRoundStyleE2EEESG_S1J_JEEENS4_5SM1004TMEM4LOAD26SM100_TMEM_LOAD_32dp32b32xESY_NSZ_INS10_ILi2ELi4ELi3EEES13_NSR_INS5_IJS14_S1H_EEENS5_IJS1H_SB_EEEEEEENS4_39AutoVectorizingCopyWithAssumedAlignmentILi128EEENS4_14SM90_TMA_STOREES20_S22_S22_EEEvvEEEEvNT_6ParamsE) ;  /* 0xffffff6002c87950 */ /* 0x000fea0003c3ffff */
        .weak           $__internal_2_$__cuda_sm10x_tcgen05_guardrail_trap_unallocated_columns_being_dealloced
        .type           $__internal_2_$__cuda_sm10x_tcgen05_guardrail_trap_unallocated_columns_being_dealloced,@function
        .size           $__internal_2_$__cuda_sm10x_tcgen05_guardrail_trap_unallocated_columns_being_dealloced,(.L_x_184 - $__internal_2_$__cuda_sm10x_tcgen05_guardrail_trap_unallocated_columns_being_dealloced)
$__internal_2_$__cuda_sm10x_tcgen05_guardrail_trap_unallocated_columns_being_dealloced:
[----:B------:R-:W-:Y:S05]  /*9ce0*/  BPT.TRAP 0x1 ;  /* 0x000000040000795c */ /* 0x000fea0000300000 */
[----:B------:R-:W-:-:S04]  /*9cf0*/  HFMA2 R3, -RZ, RZ, 0, 0 ;  /* 0x00000000ff037431 */ /* 0x000fc800000001ff */
[----:B------:R-:W-:Y:S05]  /*9d00*/  RET.REL.NODEC R2 `(_ZN7cutlass13device_kernelINS_4gemm6kernel13GemmUniversalIN4cute5tupleIJiiiiEEENS1_10collective13CollectiveMmaINS1_35MainloopSm100TmaUmmaWarpSpecializedILi6ELi2ELi4ENS5_IJNS4_1CILi1EEESB_SB_EEEEENS5_IJNSA_ILi128EEESE_NSA_ILi64EEEEEENS_10bfloat16_tENS5_IJlSB_lEEESH_SI_NS4_8TiledMMAINS4_8MMA_AtomIJNS4_20SM100_MMA_F16BF16_SSISH_SH_fLi128ELi128ELNS4_4UMMA5MajorE0ELSN_0ELNSM_7ScaleInE0ELSO_0EEEEEENS4_6LayoutISC_NS5_IJNSA_ILi0EEESS_SS_EEEEENS5_IJNS4_10UnderscoreESV_SV_EEEEENS4_13SM90_TMA_LOADENS4_14ComposedLayoutINS4_7SwizzleILi3ELi4ELi3EEENS4_18smem_ptr_flag_bitsILi16EEENSR_INS5_IJNSA_ILi8EEESF_EEENS5_IJSF_SB_EEEEEEEvNS4_8identityESY_S18_vS19_EENS_8epilogue10collective18CollectiveEpilogueINS1B_23Sm100TmaWarpSpecializedILi4ELi2ELi32ELb1ELb0EEEJSG_NS5_IJNSR_ISE_SB_EENSR_INSA_ILi32EEESB_EEEEESH_SI_SH_SI_NS1B_6fusion15FusionCallbacksIS1F_NS1K_23LinCombPerRowBiasEltActINS1B_6thread4ReLuESH_fSH_SH_fLi8ELNS_15FloatRoundStyleE2EEESG_S1J_JEEENS4_5SM1004TMEM4LOAD26SM100_TMEM_LOAD_32dp32b32xESY_NSZ_INS10_ILi2ELi4ELi3EEES13_NSR_INS5_IJS14_S1H_EEENS5_IJS1H_SB_EEEEEEENS4_39AutoVectorizingCopyWithAssumedAlignmentILi128EEENS4_14SM90_TMA_STOREES20_S22_S22_EEEvvEEEEvNT_6ParamsE) ;  /* 0xffffff6002bc7950 */ /* 0x000fea0003c3ffff */
.L_x_183:
[----:B------:R-:W-:-:S00]  /*9d10*/  BRA `(.L_x_183) ;  /* 0xfffffffc00fc7947 */ /* 0x000fc0000383ffff */
[----:B------:R-:W-:-:S00]  /*9d20*/  NOP ;  /* 0x0000000000007918 */ /* 0x000fc00000000000 */
        /* <DEDUP_REMOVED lines=13> */
.L_x_184:


//--------------------- .nv.global.init           --------------------------
	.section	.nv.global.init,"aw",@progbits
.nv.global.init:
	.type		$str$27,@object
	.size		$str$27,($str$28 - $str$27)
$str$27:
        /*0000*/ 	.byte	0x28, 0x61, 0x64, 0x64, 0x72, 0x65, 0x73, 0x73, 0x20, 0x26, 0x20, 0x6d, 0x61, 0x73, 0x6b, 0x29
        /*0010*/ 	.byte	0x20, 0x3d, 0x3d, 0x20, 0x30, 0x00
	.type		$str$28,@object
	.size		$str$28,($str$26 - $str$28)
$str$28:
        /*0016*/ 	.byte	0x2f, 0x74, 0x6d, 0x70, 0x2f, 0x63, 0x75, 0x74, 0x6c, 0x61, 0x73, 0x73, 0x5f, 0x73, 0x77, 0x65
        /*0026*/ 	.byte	0x65, 0x70, 0x5f, 0x73, 0x72, 0x63, 0x2f, 0x69, 0x6e, 0x63, 0x6c, 0x75, 0x64, 0x65, 0x2f, 0x63
        /*0036*/ 	.byte	0x75, 0x74, 0x65, 0x2f, 0x70, 0x6f, 0x69, 0x6e, 0x74, 0x65, 0x72, 0x5f, 0x66, 0x6c, 0x61, 0x67
        /*0046*/ 	.byte	0x67, 0x65, 0x64, 0x2e, 0x68, 0x70, 0x70, 0x00
	.type		$str$26,@object
	.size		$str$26,($str$25 - $str$26)
$str$26:
        /*004e*/ 	.byte	0x2f, 0x74, 0x6d, 0x70, 0x2f, 0x63, 0x75, 0x74, 0x6c, 0x61, 0x73, 0x73, 0x5f, 0x73, 0x77, 0x65
        /*005e*/ 	.byte	0x65, 0x70, 0x5f, 0x73, 0x72, 0x63, 0x2f, 0x69, 0x6e, 0x63, 0x6c, 0x75, 0x64, 0x65, 0x2f, 0x63
        /*006e*/ 	.byte	0x75, 0x74, 0x65, 0x2f, 0x61, 0x74, 0x6f, 0x6d, 0x2f, 0x63, 0x6f, 0x70, 0x79, 0x5f, 0x74, 0x72
        /*007e*/ 	.byte	0x61, 0x69, 0x74, 0x73, 0x5f, 0x73, 0x6d, 0x31, 0x30, 0x30, 0x2e, 0x68, 0x70, 0x70, 0x00
	.type		$str$25,@object
	.size		$str$25,(__unnamed_1 - $str$25)
$str$25:
        /*008d*/ 	.byte	0x28, 0x28, 0x75, 0x69, 0x6e, 0x74, 0x33, 0x32, 0x5f, 0x74, 0x28, 0x74, 0x68, 0x72, 0x65, 0x61
        /*009d*/ 	.byte	0x64, 0x49, 0x64, 0x78, 0x2e, 0x78, 0x29, 0x20, 0x2f, 0x20, 0x33, 0x32, 0x29, 0x20, 0x25, 0x20
        /*00ad*/ 	.byte	0x34, 0x29, 0x20, 0x3d, 0x3d, 0x20, 0x28, 0x28, 0x28, 0x74, 0x6d, 0x65, 0x6d, 0x5f, 0x61, 0x64
        /*00bd*/ 	.byte	0x64, 0x72, 0x20, 0x3e, 0x3e, 0x20, 0x31, 0x36, 0x29, 0x20, 0x2f, 0x20, 0x33, 0x32, 0x29, 0x20
        /*00cd*/ 	.byte	0x25, 0x20, 0x34, 0x29, 0x00
	.type		__unnamed_1,@object
	.size		__unnamed_1,(__unnamed_2 - __unnamed_1)
__unnamed_1:
        /*00d2*/ 	.byte	0x61, 0x75, 0x74, 0x6f, 0x20, 0x63, 0x75, 0x74, 0x65, 0x3a, 0x3a, 0x61, 0x73, 0x5f, 0x70, 0x6f
        /* <DEDUP_REMOVED lines=24> */
        /*0262*/ 	.byte	0x34, 0x30, 0x39, 0x36, 0x3e, 0x3e, 0x3e, 0x3e, 0x5d, 0x00
	.type		__unnamed_2,@object
	.size		__unnamed_2,(.L_2 - __unnamed_2)
__unnamed_2:
        /* <DEDUP_REMOVED lines=42> */
        /*050c*/ 	.byte	0x3e, 0x3e, 0x5d, 0x00
.L_2:


//--------------------- .nv.shared._ZN7cutlass13device_kernelINS_4gemm6kernel13GemmUniversalIN4cute5tupleIJiiiiEEENS1_10collective13CollectiveMmaINS1_35MainloopSm100TmaUmmaWarpSpecializedILi6ELi2ELi4ENS5_IJNS4_1CILi1EEESB_SB_EEEEENS5_IJNSA_ILi128EEESE_NSA_ILi64EEEEEENS_10bfloat16_tENS5_IJlSB_lEEESH_SI_NS4_8TiledMMAINS4_8MMA_AtomIJNS4_20SM100_MMA_F16BF16_SSISH_SH_fLi128ELi128ELNS4_4UMMA5MajorE0ELSN_0ELNSM_7ScaleInE0ELSO_0EEEEEENS4_6LayoutISC_NS5_IJNSA_ILi0EEESS_SS_EEEEENS5_IJNS4_10UnderscoreESV_SV_EEEEENS4_13SM90_TMA_LOADENS4_14ComposedLayoutINS4_7SwizzleILi3ELi4ELi3EEENS4_18smem_ptr_flag_bitsILi16EEENSR_INS5_IJNSA_ILi8EEESF_EEENS5_IJSF_SB_EEEEEEEvNS4_8identityESY_S18_vS19_EENS_8epilogue10collective18CollectiveEpilogueINS1B_23Sm100TmaWarpSpecializedILi4ELi2ELi32ELb1ELb0EEEJSG_NS5_IJNSR_ISE_SB_EENSR_INSA_ILi32EEESB_EEEEESH_SI_SH_SI_NS1B_6fusion15FusionCallbacksIS1F_NS1K_23LinCombPerRowBiasEltActINS1B_6thread4ReLuESH_fSH_SH_fLi8ELNS_15FloatRoundStyleE2EEESG_S1J_JEEENS4_5SM1004TMEM4LOAD26SM100_TMEM_LOAD_32dp32b32xESY_NSZ_INS10_ILi2ELi4ELi3EEES13_NSR_INS5_IJS14_S1H_EEENS5_IJS1H_SB_EEEEEEENS4_39AutoVectorizingCopyWithAssumedAlignmentILi128EEENS4_14SM90_TMA_STOREES20_S22_S22_EEEvvEEEEvNT_6ParamsE --------------------------
	.section	.nv.shared._ZN7cutlass13device_kernelINS_4gemm6kernel13GemmUniversalIN4cute5tupleIJiiiiEEENS1_10collective13CollectiveMmaINS1_35MainloopSm100TmaUmmaWarpSpecializedILi6ELi2ELi4ENS5_IJNS4_1CILi1EEESB_SB_EEEEENS5_IJNSA_ILi128EEESE_NSA_ILi64EEEEEENS_10bfloat16_tENS5_IJlSB_lEEESH_SI_NS4_8TiledMMAINS4_8MMA_AtomIJNS4_20SM100_MMA_F16BF16_SSISH_SH_fLi128ELi128ELNS4_4UMMA5MajorE0ELSN_0ELNSM_7ScaleInE0ELSO_0EEEEEENS4_6LayoutISC_NS5_IJNSA_ILi0EEESS_SS_EEEEENS5_IJNS4_10UnderscoreESV_SV_EEEEENS4_13SM90_TMA_LOADENS4_14ComposedLayoutINS4_7SwizzleILi3ELi4ELi3EEENS4_18smem_ptr_flag_bitsILi16EEENSR_INS5_IJNSA_ILi8EEESF_EEENS5_IJSF_SB_EEEEEEEvNS4_8identityESY_S18_vS19_EENS_8epilogue10collective18CollectiveEpilogueINS1B_23Sm100TmaWarpSpecializedILi4ELi2ELi32ELb1ELb0EEEJSG_NS5_IJNSR_ISE_SB_EENSR_INSA_ILi32EEESB_EEEEESH_SI_SH_SI_NS1B_6fusion15FusionCallbacksIS1F_NS1K_23LinCombPerRowBiasEltActINS1B_6thread4ReLuESH_fSH_SH_fLi8ELNS_15FloatRoundStyleE2EEESG_S1J_JEEENS4_5SM1004TMEM4LOAD26SM100_TMEM_LOAD_32dp32b32xESY_NSZ_INS10_ILi2ELi4ELi3EEES13_NSR_INS5_IJS14_S1H_EEENS5_IJS1H_SB_EEEEEEENS4_39AutoVectorizingCopyWithAssumedAlignmentILi128EEENS4_14SM90_TMA_STOREES20_S22_S22_EEEvvEEEEvNT_6ParamsE,"aw",@nobits
	.sectionflags	@""
	.align	16
	.zero		1024


//--------------------- .nv.shared.reserved.0     --------------------------
	.section	.nv.shared.reserved.0,"aw",@nobits
	.weak		__nv_reservedSMEM_offset_0_alias
	.size		__nv_reservedSMEM_offset_0_alias, 0, 64
	.other		__nv_reservedSMEM_offset_0_alias,@"STO_CUDA_RESERVED_SHARED STV_DEFAULT"
__nv_reservedSMEM_offset_0_alias:
	.zero		0
.nv.shared.reserved.0:
	.zero		64
	.weak		__nv_reservedSMEM_tcgen05_partition
	.type		__nv_reservedSMEM_tcgen05_partition,@object
	.size		__nv_reservedSMEM_tcgen05_partition,(.L_0 - __nv_reservedSMEM_tcgen05_partition)
__nv_reservedSMEM_tcgen05_partition:
	.zero		32
.L_0:


//--------------------- .nv.global                --------------------------
	.section	.nv.global,"aw",@nobits
.nv.global:
	.type		_ZN39_INTERNAL_86e305ce_4_k_cu_610dca0c_29944cute1_E,@object
	.size		_ZN39_INTERNAL_86e305ce_4_k_cu_610dca0c_29944cute1_E,(_ZN39_INTERNAL_86e305ce_4_k_cu_610dca0c_29944cuda3std3__45__cpo6cbeginE - _ZN39_INTERNAL_86e305ce_4_k_cu_610dca0c_29944cute1_E)
_ZN39_INTERNAL_86e305ce_4_k_cu_610dca0c_29944cute1_E:
	.zero		1
	.type		_ZN39_INTERNAL_86e305ce_4_k_cu_610dca0c_29944cuda3std3__45__cpo6cbeginE,@object
	.size		_ZN39_INTERNAL_86e305ce_4_k_cu_610dca0c_29944cuda3std3__45__cpo6cbeginE,(_ZN39_INTERNAL_86e305ce_4_k_cu_610dca0c_29944cuda3std3__48in_placeE - _ZN39_INTERNAL_86e305ce_4_k_cu_610dca0c_29944cuda3std3__45__cpo6cbeginE)
_ZN39_INTERNAL_86e305ce_4_k_cu_610dca0c_29944cuda3std3__45__cpo6cbeginE:
	.zero		1
	.type		_ZN39_INTERNAL_86e305ce_4_k_cu_610dca0c_29944cuda3std3__48in_placeE,@object
	.size		_ZN39_INTERNAL_86e305ce_4_k_cu_610dca0c_29944cuda3std3__48in_placeE,(_ZN39_INTERNAL_86e305ce_4_k_cu_610dca0c_29944cuda3std6ranges3__45__cpo9iter_moveE - _ZN39_INTERNAL_86e305ce_4_k_cu_610dca0c_29944cuda3std3__48in_placeE)
_ZN39_INTERNAL_86e305ce_4_k_cu_610dca0c_29944cuda3std3__48in_placeE:
	.zero		1
	.type		_ZN39_INTERNAL_86e305ce_4_k_cu_610dca0c_29944cuda3std6ranges3__45__cpo9iter_moveE,@object
	.size		_ZN39_INTERNAL_86e305ce_4_k_cu_610dca0c_29944cuda3std6ranges3__45__cpo9iter_moveE,(_ZN39_INTERNAL_86e305ce_4_k_cu_610dca0c_29944cuda3std3__45__cpo5beginE - _ZN39_INTERNAL_86e305ce_4_k_cu_610dca0c_29944cuda3std6ranges3__45__cpo9iter_moveE)
_ZN39_INTERNAL_86e305ce_4_k_cu_610dca0c_29944cuda3std6ranges3__45__cpo9iter_moveE:
	.zero		1
	.type		_ZN39_INTERNAL_86e305ce_4_k_cu_610dca0c_29944cuda3std3__45__cpo5beginE,@object
	.size		_ZN39_INTERNAL_86e305ce_4_k_cu_610dca0c_29944cuda3std3__45__cpo5beginE,(_ZN39_INTERNAL_86e305ce_4_k_cu_610dca0c_29944cuda3std3__441_GLOBAL__N__86e305ce_4_k_cu_610dca0c_29946ignoreE - _ZN39_INTERNAL_86e305ce_4_k_cu_610dca0c_29944cuda3std3__45__cpo5beginE)
_ZN39_INTERNAL_86e305ce_4_k_cu_610dca0c_29944cuda3std3__45__cpo5beginE:
	.zero		1
	.type		_ZN39_INTERNAL_86e305ce_4_k_cu_610dca0c_29944cuda3std3__441_GLOBAL__N__86e305ce_4_k_cu_610dca0c_29946ignoreE,@object
	.size		_ZN39_INTERNAL_86e305ce_4_k_cu_610dca0c_29944cuda3std3__441_GLOBAL__N__86e305ce_4_k_cu_610dca0c_29946ignoreE,(_ZN39_INTERNAL_86e305ce_4_k_cu_610dca0c_29944cute7productE - _ZN39_INTERNAL_86e305ce_4_k_cu_610dca0c_29944cuda3std3__441_GLOBAL__N__86e305ce_4_k_cu_610dca0c_29946ignoreE)
_ZN39_INTERNAL_86e305ce_4_k_cu_610dca0c_29944cuda3std3__441_GLOBAL__N__86e305ce_4_k_cu_610dca0c_29946ignoreE:
	.zero		1
	.type		_ZN39_INTERNAL_86e305ce_4_k_cu_610dca0c_29944cute7productE,@object
	.size		_ZN39_INTERNAL_86e305ce_4_k_cu_610dca0c_29944cute7productE,(_ZN39_INTERNAL_86e305ce_4_k_cu_610dca0c_29944cuda3std3__45__cpo3endE - _ZN39_INTERNAL_86e305ce_4_k_cu_610dca0c_29944cute7productE)
_ZN39_INTERNAL_86e305ce_4_k_cu_610dca0c_29944cute7productE:
	.zero		1
	.type		_ZN39_INTERNAL_86e305ce_4_k_cu_610dca0c_29944cuda3std3__45__cpo3endE,@object
	.size		_ZN39_INTERNAL_86e305ce_4_k_cu_610dca0c_29944cuda3std3__45__cpo3endE,(_ZN39_INTERNAL_86e305ce_4_k_cu_610dca0c_29944cuda3std3__419piecewise_constructE - _ZN39_INTERNAL_86e305ce_4_k_cu_610dca0c_29944cuda3std3__45__cpo3endE)
_ZN39_INTERNAL_86e305ce_4_k_cu_610dca0c_29944cuda3std3__45__cpo3endE:
	.zero		1
	.type		_ZN39_INTERNAL_86e305ce_4_k_cu_610dca0c_29944cuda3std3__419piecewise_constructE,@object
	.size		_ZN39_INTERNAL_86e305ce_4_k_cu_610dca0c_29944cuda3std3__419piecewise_constructE,(_ZN39_INTERNAL_86e305ce_4_k_cu_610dca0c_29944cuda3std3__45__cpo4cendE - _ZN39_INTERNAL_86e305ce_4_k_cu_610dca0c_29944cuda3std3__419piecewise_constructE)
_ZN39_INTERNAL_86e305ce_4_k_cu_610dca0c_29944cuda3std3__419piecewise_constructE:
	.zero		1
	.type		_ZN39_INTERNAL_86e305ce_4_k_cu_610dca0c_29944cuda3std3__45__cpo4cendE,@object
	.size		_ZN39_INTERNAL_86e305ce_4_k_cu_610dca0c_29944cuda3std3__45__cpo4cendE,(_ZN39_INTERNAL_86e305ce_4_k_cu_610dca0c_29944cuda3std6ranges3__45__cpo4swapE - _ZN39_INTERNAL_86e305ce_4_k_cu_610dca0c_29944cuda3std3__45__cpo4cendE)
_ZN39_INTERNAL_86e305ce_4_k_cu_610dca0c_29944cuda3std3__45__cpo4cendE:
	.zero		1
	.type		_ZN39_INTERNAL_86e305ce_4_k_cu_610dca0c_29944cuda3std6ranges3__45__cpo4swapE,@object
	.size		_ZN39_INTERNAL_86e305ce_4_k_cu_610dca0c_29944cuda3std6ranges3__45__cpo4swapE,(.L_10 - _ZN39_INTERNAL_86e305ce_4_k_cu_610dca0c_29944cuda3std6ranges3__45__cpo4swapE)
_ZN39_INTERNAL_86e305ce_4_k_cu_610dca0c_29944cuda3std6ranges3__45__cpo4swapE:
	.zero		1
.L_10:


//--------------------- .nv.constant0._ZN7cutlass13device_kernelINS_4gemm6kernel13GemmUniversalIN4cute5tupleIJiiiiEEENS1_10collective13CollectiveMmaINS1_35MainloopSm100TmaUmmaWarpSpecializedILi6ELi2ELi4ENS5_IJNS4_1CILi1EEESB_SB_EEEEENS5_IJNSA_ILi128EEESE_NSA_ILi64EEEEEENS_10bfloat16_tENS5_IJlSB_lEEESH_SI_NS4_8TiledMMAINS4_8MMA_AtomIJNS4_20SM100_MMA_F16BF16_SSISH_SH_fLi128ELi128ELNS4_4UMMA5MajorE0ELSN_0ELNSM_7ScaleInE0ELSO_0EEEEEENS4_6LayoutISC_NS5_IJNSA_ILi0EEESS_SS_EEEEENS5_IJNS4_10UnderscoreESV_SV_EEEEENS4_13SM90_TMA_LOADENS4_14ComposedLayoutINS4_7SwizzleILi3ELi4ELi3EEENS4_18smem_ptr_flag_bitsILi16EEENSR_INS5_IJNSA_ILi8EEESF_EEENS5_IJSF_SB_EEEEEEEvNS4_8identityESY_S18_vS19_EENS_8epilogue10collective18CollectiveEpilogueINS1B_23Sm100TmaWarpSpecializedILi4ELi2ELi32ELb1ELb0EEEJSG_NS5_IJNSR_ISE_SB_EENSR_INSA_ILi32EEESB_EEEEESH_SI_SH_SI_NS1B_6fusion15FusionCallbacksIS1F_NS1K_23LinCombPerRowBiasEltActINS1B_6thread4ReLuESH_fSH_SH_fLi8ELNS_15FloatRoundStyleE2EEESG_S1J_JEEENS4_5SM1004TMEM4LOAD26SM100_TMEM_LOAD_32dp32b32xESY_NSZ_INS10_ILi2ELi4ELi3EEES13_NSR_INS5_IJS14_S1H_EEENS5_IJS1H_SB_EEEEEEENS4_39AutoVectorizingCopyWithAssumedAlignmentILi128EEENS4_14SM90_TMA_STOREES20_S22_S22_EEEvvEEEEvNT_6ParamsE --------------------------
	.section	.nv.constant0._ZN7cutlass13device_kernelINS_4gemm6kernel13GemmUniversalIN4cute5tupleIJiiiiEEENS1_10collective13CollectiveMmaINS1_35MainloopSm100TmaUmmaWarpSpecializedILi6ELi2ELi4ENS5_IJNS4_1CILi1EEESB_SB_EEEEENS5_IJNSA_ILi128EEESE_NSA_ILi64EEEEEENS_10bfloat16_tENS5_IJlSB_lEEESH_SI_NS4_8TiledMMAINS4_8MMA_AtomIJNS4_20SM100_MMA_F16BF16_SSISH_SH_fLi128ELi128ELNS4_4UMMA5MajorE0ELSN_0ELNSM_7ScaleInE0ELSO_0EEEEEENS4_6LayoutISC_NS5_IJNSA_ILi0EEESS_SS_EEEEENS5_IJNS4_10UnderscoreESV_SV_EEEEENS4_13SM90_TMA_LOADENS4_14ComposedLayoutINS4_7SwizzleILi3ELi4ELi3EEENS4_18smem_ptr_flag_bitsILi16EEENSR_INS5_IJNSA_ILi8EEESF_EEENS5_IJSF_SB_EEEEEEEvNS4_8identityESY_S18_vS19_EENS_8epilogue10collective18CollectiveEpilogueINS1B_23Sm100TmaWarpSpecializedILi4ELi2ELi32ELb1ELb0EEEJSG_NS5_IJNSR_ISE_SB_EENSR_INSA_ILi32EEESB_EEEEESH_SI_SH_SI_NS1B_6fusion15FusionCallbacksIS1F_NS1K_23LinCombPerRowBiasEltActINS1B_6thread4ReLuESH_fSH_SH_fLi8ELNS_15FloatRoundStyleE2EEESG_S1J_JEEENS4_5SM1004TMEM4LOAD26SM100_TMEM_LOAD_32dp32b32xESY_NSZ_INS10_ILi2ELi4ELi3EEES13_NSR_INS5_IJS14_S1H_EEENS5_IJS1H_SB_EEEEEEENS4_39AutoVectorizingCopyWithAssumedAlignmentILi128EEENS4_14SM90_TMA_STOREES20_S22_S22_EEEvvEEEEvNT_6ParamsE,"a",@progbits
	.sectionflags	@""
	.align	4
.nv.constant0._ZN7cutlass13device_kernelINS_4gemm6kernel13GemmUniversalIN4cute5tupleIJiiiiEEENS1_10collective13CollectiveMmaINS1_35MainloopSm100TmaUmmaWarpSpecializedILi6ELi2ELi4ENS5_IJNS4_1CILi1EEESB_SB_EEEEENS5_IJNSA_ILi128EEESE_NSA_ILi64EEEEEENS_10bfloat16_tENS5_IJlSB_lEEESH_SI_NS4_8TiledMMAINS4_8MMA_AtomIJNS4_20SM100_MMA_F16BF16_SSISH_SH_fLi128ELi128ELNS4_4UMMA5MajorE0ELSN_0ELNSM_7ScaleInE0ELSO_0EEEEEENS4_6LayoutISC_NS5_IJNSA_ILi0EEESS_SS_EEEEENS5_IJNS4_10UnderscoreESV_SV_EEEEENS4_13SM90_TMA_LOADENS4_14ComposedLayoutINS4_7SwizzleILi3ELi4ELi3EEENS4_18smem_ptr_flag_bitsILi16EEENSR_INS5_IJNSA_ILi8EEESF_EEENS5_IJSF_SB_EEEEEEEvNS4_8identityESY_S18_vS19_EENS_8epilogue10collective18CollectiveEpilogueINS1B_23Sm100TmaWarpSpecializedILi4ELi2ELi32ELb1ELb0EEEJSG_NS5_IJNSR_ISE_SB_EENSR_INSA_ILi32EEESB_EEEEESH_SI_SH_SI_NS1B_6fusion15FusionCallbacksIS1F_NS1K_23LinCombPerRowBiasEltActINS1B_6thread4ReLuESH_fSH_SH_fLi8ELNS_15FloatRoundStyleE2EEESG_S1J_JEEENS4_5SM1004TMEM4LOAD26SM100_TMEM_LOAD_32dp32b32xESY_NSZ_INS10_ILi2ELi4ELi3EEES13_NSR_INS5_IJS14_S1H_EEENS5_IJS1H_SB_EEEEEEENS4_39AutoVectorizingCopyWithAssumedAlignmentILi128EEENS4_14SM90_TMA_STOREES20_S22_S22_EEEvvEEEEvNT_6ParamsE:
	.zero		2944


//--------------------- SYMBOLS --------------------------

	.type		.nv.reservedSmem.offset0,@object
	.size		.nv.reservedSmem.offset0,0x4
	.type		.nv.reservedSmem.cap,@object
	.size		.nv.reservedSmem.cap,0x4
	.type		__assertfail,@function
